//
// Generated by NVIDIA NVVM Compiler
//
// Compiler Build ID: CL-36424714
// Cuda compilation tools, release 13.0, V13.0.88
// Based on NVVM 20.0.0
//

.version 9.0
.target sm_100
.address_size 64

	// .globl	_Z11is_active_kv
.extern .func  (.param .b32 func_retval0) vprintf
(
	.param .b64 vprintf_param_0,
	.param .b64 vprintf_param_1
)
;
.global .attribute(.managed) .align 4 .u32 Act_cnt;
// _ZZ11is_active_kvE4prev has been demoted
// _ZZ11is_active_kvE4curr has been demoted
// _ZZ11is_active_kvE8inactive has been demoted
.global .align 1 .b8 $str[13] = {110, 111, 32, 97, 99, 116, 105, 118, 105, 116, 121, 10};
.global .align 1 .b8 $str$1[9] = {97, 99, 116, 105, 118, 101, 33, 10};

.visible .entry _Z11is_active_kv()
{
	.reg .pred 	%p<4>;
	.reg .b16 	%rs<4>;
	.reg .b32 	%r<9>;
	.reg .b64 	%rd<5>;
	// demoted variable
	.shared .align 4 .u32 _ZZ11is_active_kvE4prev;
	// demoted variable
	.shared .align 4 .u32 _ZZ11is_active_kvE4curr;
	// demoted variable
	.shared .align 1 .u8 _ZZ11is_active_kvE8inactive;
	mov.b16 	%rs1, 0;
	st.shared.u8 	[_ZZ11is_active_kvE8inactive], %rs1;
	mov.u64 	%rd1, $str$1;
$L__BB0_1:
	// begin inline asm
	nanosleep.u32 1000000000;
	// end inline asm
	ld.shared.u32 	%r1, [_ZZ11is_active_kvE4curr];
	st.shared.u32 	[_ZZ11is_active_kvE4prev], %r1;
	ld.global.u32 	%r3, [Act_cnt];
	st.shared.u32 	[_ZZ11is_active_kvE4curr], %r3;
	ld.shared.u8 	%rs2, [_ZZ11is_active_kvE8inactive];
	setp.ne.s16 	%p1, %rs2, 0;
	setp.ne.s32 	%p2, %r3, %r1;
	or.pred  	%p3, %p1, %p2;
	@%p3 bra 	$L__BB0_3;
	mov.b16 	%rs3, 1;
	st.shared.u8 	[_ZZ11is_active_kvE8inactive], %rs3;
	mov.u64 	%rd3, $str;
	cvta.global.u64 	%rd4, %rd3;
	{ // callseq 1, 0
	.param .b64 param0;
	st.param.b64 	[param0], %rd4;
	.param .b64 param1;
	st.param.b64 	[param1], 0;
	.param .b32 retval0;
	call.uni (retval0), 
	vprintf, 
	(
	param0, 
	param1
	);
	ld.param.b32 	%r7, [retval0];
	} // callseq 1
	ret;
$L__BB0_3:
	cvta.global.u64 	%rd2, %rd1;
	{ // callseq 0, 0
	.param .b64 param0;
	st.param.b64 	[param0], %rd2;
	.param .b64 param1;
	st.param.b64 	[param1], 0;
	.param .b32 retval0;
	call.uni (retval0), 
	vprintf, 
	(
	param0, 
	param1
	);
	ld.param.b32 	%r5, [retval0];
	} // callseq 0
	bra.uni 	$L__BB0_1;

}
	// .globl	_Z11propagate_kI17ReifiedLogicalAndEvT_P6VStore
.visible .entry _Z11propagate_kI17ReifiedLogicalAndEvT_P6VStore(
	.param .align 8 .b8 _Z11propagate_kI17ReifiedLogicalAndEvT_P6VStore_param_0[56],
	.param .u64 .ptr .align 1 _Z11propagate_kI17ReifiedLogicalAndEvT_P6VStore_param_1
)
{
	.reg .pred 	%p<45>;
	.reg .b32 	%r<234>;
	.reg .b64 	%rd<397>;

	ld.param.u64 	%rd3, [_Z11propagate_kI17ReifiedLogicalAndEvT_P6VStore_param_0+8];
	ld.param.u64 	%rd4, [_Z11propagate_kI17ReifiedLogicalAndEvT_P6VStore_param_0+16];
	ld.param.u32 	%r1, [_Z11propagate_kI17ReifiedLogicalAndEvT_P6VStore_param_0+24];
	ld.param.u64 	%rd5, [_Z11propagate_kI17ReifiedLogicalAndEvT_P6VStore_param_0+32];
	ld.param.u64 	%rd6, [_Z11propagate_kI17ReifiedLogicalAndEvT_P6VStore_param_0+40];
	ld.param.u32 	%r2, [_Z11propagate_kI17ReifiedLogicalAndEvT_P6VStore_param_0+48];
	ld.param.u64 	%rd2, [_Z11propagate_kI17ReifiedLogicalAndEvT_P6VStore_param_0];
	ld.param.u64 	%rd43, [_Z11propagate_kI17ReifiedLogicalAndEvT_P6VStore_param_1];
	cvta.to.global.u64 	%rd1, %rd43;
	and.b64  	%rd7, %rd2, 2147483648;
	setp.eq.s64 	%p1, %rd7, 0;
	@%p1 bra 	$L__BB1_2;
	ld.global.u64 	%rd10, [%rd1];
	cvta.to.global.u64 	%rd44, %rd10;
	neg.s64 	%rd45, %rd2;
	shl.b64 	%rd46, %rd45, 3;
	and.b64  	%rd47, %rd46, 34359738360;
	add.s64 	%rd48, %rd44, %rd47;
	ld.global.u32 	%r121, [%rd48+4];
	neg.s32 	%r199, %r121;
	ld.global.u32 	%r122, [%rd48];
	neg.s32 	%r198, %r122;
	bra.uni 	$L__BB1_3;
$L__BB1_2:
	ld.global.u64 	%rd10, [%rd1];
	cvta.to.global.u64 	%rd49, %rd10;
	shl.b64 	%rd50, %rd2, 3;
	and.b64  	%rd51, %rd50, 17179869176;
	add.s64 	%rd52, %rd49, %rd51;
	ld.global.u32 	%r199, [%rd52];
	ld.global.u32 	%r198, [%rd52+4];
$L__BB1_3:
	or.b32  	%r123, %r199, %r198;
	setp.ne.s32 	%p2, %r123, 0;
	@%p2 bra 	$L__BB1_40;
	neg.s64 	%rd11, %rd3;
	neg.s64 	%rd12, %rd4;
	not.b32 	%r9, %r1;
	ld.global.u32 	%r124, [Act_cnt];
	add.s32 	%r125, %r124, 1;
	st.global.u32 	[Act_cnt], %r125;
	and.b64  	%rd13, %rd11, 2147483648;
	setp.eq.s64 	%p3, %rd13, 0;
	@%p3 bra 	$L__BB1_6;
	cvta.to.global.u64 	%rd53, %rd10;
	shl.b64 	%rd54, %rd3, 3;
	and.b64  	%rd55, %rd54, 34359738360;
	add.s64 	%rd56, %rd53, %rd55;
	ld.global.u32 	%r126, [%rd56+4];
	neg.s32 	%r200, %r126;
	ld.global.u32 	%r127, [%rd56];
	neg.s32 	%r201, %r127;
	bra.uni 	$L__BB1_7;
$L__BB1_6:
	cvta.to.global.u64 	%rd57, %rd10;
	shl.b64 	%rd58, %rd11, 3;
	and.b64  	%rd59, %rd58, 17179869176;
	add.s64 	%rd60, %rd57, %rd59;
	ld.global.u32 	%r200, [%rd60];
	ld.global.u32 	%r201, [%rd60+4];
$L__BB1_7:
	and.b64  	%rd14, %rd12, 2147483648;
	setp.eq.s64 	%p4, %rd14, 0;
	@%p4 bra 	$L__BB1_9;
	cvta.to.global.u64 	%rd61, %rd10;
	shl.b64 	%rd62, %rd4, 3;
	and.b64  	%rd63, %rd62, 34359738360;
	add.s64 	%rd64, %rd61, %rd63;
	ld.global.u32 	%r128, [%rd64+4];
	neg.s32 	%r202, %r128;
	bra.uni 	$L__BB1_10;
$L__BB1_9:
	cvta.to.global.u64 	%rd65, %rd10;
	shl.b64 	%rd66, %rd12, 3;
	and.b64  	%rd67, %rd66, 17179869176;
	add.s64 	%rd68, %rd65, %rd67;
	ld.global.u32 	%r202, [%rd68];
$L__BB1_10:
	setp.eq.s64 	%p5, %rd13, 0;
	sub.s32 	%r129, %r9, %r202;
	min.s32 	%r19, %r201, %r129;
	@%p5 bra 	$L__BB1_12;
	neg.s32 	%r130, %r19;
	cvta.to.global.u64 	%rd69, %rd10;
	shl.b64 	%rd70, %rd3, 3;
	and.b64  	%rd71, %rd70, 34359738360;
	add.s64 	%rd72, %rd69, %rd71;
	st.global.u32 	[%rd72], %r130;
	neg.s32 	%r131, %r200;
	ld.global.u64 	%rd73, [%rd1];
	cvta.to.global.u64 	%rd74, %rd73;
	add.s64 	%rd75, %rd74, %rd71;
	st.global.u32 	[%rd75+4], %r131;
	bra.uni 	$L__BB1_13;
$L__BB1_12:
	cvta.to.global.u64 	%rd76, %rd10;
	shl.b64 	%rd77, %rd11, 3;
	and.b64  	%rd78, %rd77, 17179869176;
	add.s64 	%rd79, %rd76, %rd78;
	st.global.u32 	[%rd79], %r200;
	st.global.u32 	[%rd79+4], %r19;
$L__BB1_13:
	setp.eq.s64 	%p6, %rd14, 0;
	@%p6 bra 	$L__BB1_15;
	ld.global.u64 	%rd391, [%rd1];
	cvta.to.global.u64 	%rd80, %rd391;
	shl.b64 	%rd81, %rd4, 3;
	and.b64  	%rd82, %rd81, 34359738360;
	add.s64 	%rd83, %rd80, %rd82;
	ld.global.u32 	%r132, [%rd83+4];
	neg.s32 	%r203, %r132;
	ld.global.u32 	%r133, [%rd83];
	neg.s32 	%r204, %r133;
	bra.uni 	$L__BB1_16;
$L__BB1_15:
	ld.global.u64 	%rd391, [%rd1];
	cvta.to.global.u64 	%rd84, %rd391;
	shl.b64 	%rd85, %rd12, 3;
	and.b64  	%rd86, %rd85, 17179869176;
	add.s64 	%rd87, %rd84, %rd86;
	ld.global.u32 	%r203, [%rd87];
	ld.global.u32 	%r204, [%rd87+4];
$L__BB1_16:
	setp.eq.s64 	%p7, %rd13, 0;
	@%p7 bra 	$L__BB1_18;
	cvta.to.global.u64 	%rd88, %rd391;
	shl.b64 	%rd89, %rd3, 3;
	and.b64  	%rd90, %rd89, 34359738360;
	add.s64 	%rd91, %rd88, %rd90;
	ld.global.u32 	%r134, [%rd91+4];
	neg.s32 	%r205, %r134;
	bra.uni 	$L__BB1_19;
$L__BB1_18:
	cvta.to.global.u64 	%rd92, %rd391;
	shl.b64 	%rd93, %rd11, 3;
	and.b64  	%rd94, %rd93, 17179869176;
	add.s64 	%rd95, %rd92, %rd94;
	ld.global.u32 	%r205, [%rd95];
$L__BB1_19:
	setp.eq.s64 	%p8, %rd14, 0;
	sub.s32 	%r135, %r9, %r205;
	min.s32 	%r29, %r204, %r135;
	@%p8 bra 	$L__BB1_21;
	neg.s32 	%r136, %r29;
	cvta.to.global.u64 	%rd96, %rd391;
	shl.b64 	%rd97, %rd4, 3;
	and.b64  	%rd98, %rd97, 34359738360;
	add.s64 	%rd99, %rd96, %rd98;
	st.global.u32 	[%rd99], %r136;
	neg.s32 	%r137, %r203;
	ld.global.u64 	%rd100, [%rd1];
	cvta.to.global.u64 	%rd101, %rd100;
	add.s64 	%rd102, %rd101, %rd98;
	st.global.u32 	[%rd102+4], %r137;
	bra.uni 	$L__BB1_22;
$L__BB1_21:
	cvta.to.global.u64 	%rd103, %rd391;
	shl.b64 	%rd104, %rd12, 3;
	and.b64  	%rd105, %rd104, 17179869176;
	add.s64 	%rd106, %rd103, %rd105;
	st.global.u32 	[%rd106], %r203;
	st.global.u32 	[%rd106+4], %r29;
$L__BB1_22:
	neg.s64 	%rd18, %rd5;
	neg.s64 	%rd19, %rd6;
	not.b32 	%r30, %r2;
	ld.global.u32 	%r138, [Act_cnt];
	add.s32 	%r139, %r138, 1;
	st.global.u32 	[Act_cnt], %r139;
	and.b64  	%rd20, %rd18, 2147483648;
	setp.eq.s64 	%p9, %rd20, 0;
	@%p9 bra 	$L__BB1_24;
	ld.global.u64 	%rd392, [%rd1];
	cvta.to.global.u64 	%rd107, %rd392;
	shl.b64 	%rd108, %rd5, 3;
	and.b64  	%rd109, %rd108, 34359738360;
	add.s64 	%rd110, %rd107, %rd109;
	ld.global.u32 	%r140, [%rd110+4];
	neg.s32 	%r207, %r140;
	ld.global.u32 	%r141, [%rd110];
	neg.s32 	%r206, %r141;
	bra.uni 	$L__BB1_25;
$L__BB1_24:
	ld.global.u64 	%rd392, [%rd1];
	cvta.to.global.u64 	%rd111, %rd392;
	shl.b64 	%rd112, %rd18, 3;
	and.b64  	%rd113, %rd112, 17179869176;
	add.s64 	%rd114, %rd111, %rd113;
	ld.global.u32 	%r207, [%rd114];
	ld.global.u32 	%r206, [%rd114+4];
$L__BB1_25:
	and.b64  	%rd24, %rd19, 2147483648;
	setp.eq.s64 	%p10, %rd24, 0;
	@%p10 bra 	$L__BB1_27;
	cvta.to.global.u64 	%rd115, %rd392;
	shl.b64 	%rd116, %rd6, 3;
	and.b64  	%rd117, %rd116, 34359738360;
	add.s64 	%rd118, %rd115, %rd117;
	ld.global.u32 	%r142, [%rd118+4];
	neg.s32 	%r208, %r142;
	bra.uni 	$L__BB1_28;
$L__BB1_27:
	cvta.to.global.u64 	%rd119, %rd392;
	shl.b64 	%rd120, %rd19, 3;
	and.b64  	%rd121, %rd120, 17179869176;
	add.s64 	%rd122, %rd119, %rd121;
	ld.global.u32 	%r208, [%rd122];
$L__BB1_28:
	setp.eq.s64 	%p11, %rd20, 0;
	sub.s32 	%r143, %r30, %r208;
	min.s32 	%r40, %r206, %r143;
	@%p11 bra 	$L__BB1_30;
	neg.s32 	%r144, %r40;
	cvta.to.global.u64 	%rd123, %rd392;
	shl.b64 	%rd124, %rd5, 3;
	and.b64  	%rd125, %rd124, 34359738360;
	add.s64 	%rd126, %rd123, %rd125;
	st.global.u32 	[%rd126], %r144;
	neg.s32 	%r145, %r207;
	ld.global.u64 	%rd127, [%rd1];
	cvta.to.global.u64 	%rd128, %rd127;
	add.s64 	%rd129, %rd128, %rd125;
	st.global.u32 	[%rd129+4], %r145;
	bra.uni 	$L__BB1_31;
$L__BB1_30:
	cvta.to.global.u64 	%rd130, %rd392;
	shl.b64 	%rd131, %rd18, 3;
	and.b64  	%rd132, %rd131, 17179869176;
	add.s64 	%rd133, %rd130, %rd132;
	st.global.u32 	[%rd133], %r207;
	st.global.u32 	[%rd133+4], %r40;
$L__BB1_31:
	setp.eq.s64 	%p12, %rd24, 0;
	@%p12 bra 	$L__BB1_33;
	ld.global.u64 	%rd393, [%rd1];
	cvta.to.global.u64 	%rd134, %rd393;
	shl.b64 	%rd135, %rd6, 3;
	and.b64  	%rd136, %rd135, 34359738360;
	add.s64 	%rd137, %rd134, %rd136;
	ld.global.u32 	%r146, [%rd137+4];
	neg.s32 	%r210, %r146;
	ld.global.u32 	%r147, [%rd137];
	neg.s32 	%r209, %r147;
	bra.uni 	$L__BB1_34;
$L__BB1_33:
	ld.global.u64 	%rd393, [%rd1];
	cvta.to.global.u64 	%rd138, %rd393;
	shl.b64 	%rd139, %rd19, 3;
	and.b64  	%rd140, %rd139, 17179869176;
	add.s64 	%rd141, %rd138, %rd140;
	ld.global.u32 	%r210, [%rd141];
	ld.global.u32 	%r209, [%rd141+4];
$L__BB1_34:
	setp.eq.s64 	%p13, %rd20, 0;
	@%p13 bra 	$L__BB1_36;
	cvta.to.global.u64 	%rd142, %rd393;
	shl.b64 	%rd143, %rd5, 3;
	and.b64  	%rd144, %rd143, 34359738360;
	add.s64 	%rd145, %rd142, %rd144;
	ld.global.u32 	%r148, [%rd145+4];
	neg.s32 	%r211, %r148;
	bra.uni 	$L__BB1_37;
$L__BB1_36:
	cvta.to.global.u64 	%rd146, %rd393;
	shl.b64 	%rd147, %rd18, 3;
	and.b64  	%rd148, %rd147, 17179869176;
	add.s64 	%rd149, %rd146, %rd148;
	ld.global.u32 	%r211, [%rd149];
$L__BB1_37:
	setp.eq.s64 	%p14, %rd24, 0;
	sub.s32 	%r149, %r30, %r211;
	min.s32 	%r50, %r209, %r149;
	@%p14 bra 	$L__BB1_39;
	neg.s32 	%r150, %r50;
	cvta.to.global.u64 	%rd150, %rd393;
	shl.b64 	%rd151, %rd6, 3;
	and.b64  	%rd152, %rd151, 34359738360;
	add.s64 	%rd153, %rd150, %rd152;
	st.global.u32 	[%rd153], %r150;
	neg.s32 	%r151, %r210;
	ld.global.u64 	%rd154, [%rd1];
	cvta.to.global.u64 	%rd155, %rd154;
	add.s64 	%rd156, %rd155, %rd152;
	st.global.u32 	[%rd156+4], %r151;
	bra.uni 	$L__BB1_114;
$L__BB1_39:
	cvta.to.global.u64 	%rd157, %rd393;
	shl.b64 	%rd158, %rd19, 3;
	and.b64  	%rd159, %rd158, 17179869176;
	add.s64 	%rd160, %rd157, %rd159;
	st.global.u32 	[%rd160], %r210;
	st.global.u32 	[%rd160+4], %r50;
	bra.uni 	$L__BB1_114;
$L__BB1_40:
	setp.eq.s64 	%p15, %rd7, 0;
	@%p15 bra 	$L__BB1_42;
	cvta.to.global.u64 	%rd161, %rd10;
	neg.s64 	%rd162, %rd2;
	shl.b64 	%rd163, %rd162, 3;
	and.b64  	%rd164, %rd163, 34359738360;
	add.s64 	%rd165, %rd161, %rd164;
	ld.global.u32 	%r152, [%rd165+4];
	neg.s32 	%r212, %r152;
	ld.global.u32 	%r153, [%rd165];
	neg.s32 	%r213, %r153;
	bra.uni 	$L__BB1_43;
$L__BB1_42:
	cvta.to.global.u64 	%rd166, %rd10;
	shl.b64 	%rd167, %rd2, 3;
	and.b64  	%rd168, %rd167, 17179869176;
	add.s64 	%rd169, %rd166, %rd168;
	ld.global.u32 	%r212, [%rd169];
	ld.global.u32 	%r213, [%rd169+4];
$L__BB1_43:
	setp.ne.s32 	%p16, %r212, 1;
	setp.ne.s32 	%p17, %r213, 1;
	or.pred  	%p18, %p16, %p17;
	@%p18 bra 	$L__BB1_80;
	ld.global.u32 	%r154, [Act_cnt];
	add.s32 	%r155, %r154, 1;
	st.global.u32 	[Act_cnt], %r155;
	and.b64  	%rd28, %rd3, 2147483648;
	setp.eq.s64 	%p19, %rd28, 0;
	@%p19 bra 	$L__BB1_46;
	cvta.to.global.u64 	%rd170, %rd10;
	neg.s64 	%rd171, %rd3;
	shl.b64 	%rd172, %rd171, 3;
	and.b64  	%rd173, %rd172, 34359738360;
	add.s64 	%rd174, %rd170, %rd173;
	ld.global.u32 	%r156, [%rd174+4];
	neg.s32 	%r215, %r156;
	ld.global.u32 	%r157, [%rd174];
	neg.s32 	%r214, %r157;
	bra.uni 	$L__BB1_47;
$L__BB1_46:
	cvta.to.global.u64 	%rd175, %rd10;
	shl.b64 	%rd176, %rd3, 3;
	and.b64  	%rd177, %rd176, 17179869176;
	add.s64 	%rd178, %rd175, %rd177;
	ld.global.u32 	%r215, [%rd178];
	ld.global.u32 	%r214, [%rd178+4];
$L__BB1_47:
	and.b64  	%rd29, %rd4, 2147483648;
	setp.eq.s64 	%p20, %rd29, 0;
	@%p20 bra 	$L__BB1_49;
	cvta.to.global.u64 	%rd179, %rd10;
	neg.s64 	%rd180, %rd4;
	shl.b64 	%rd181, %rd180, 3;
	and.b64  	%rd182, %rd181, 34359738360;
	add.s64 	%rd183, %rd179, %rd182;
	ld.global.u32 	%r158, [%rd183+4];
	neg.s32 	%r216, %r158;
	bra.uni 	$L__BB1_50;
$L__BB1_49:
	cvta.to.global.u64 	%rd184, %rd10;
	shl.b64 	%rd185, %rd4, 3;
	and.b64  	%rd186, %rd185, 17179869176;
	add.s64 	%rd187, %rd184, %rd186;
	ld.global.u32 	%r216, [%rd187];
$L__BB1_50:
	setp.eq.s64 	%p21, %rd28, 0;
	sub.s32 	%r159, %r1, %r216;
	min.s32 	%r66, %r214, %r159;
	@%p21 bra 	$L__BB1_52;
	neg.s32 	%r160, %r66;
	cvta.to.global.u64 	%rd188, %rd10;
	neg.s64 	%rd189, %rd3;
	shl.b64 	%rd190, %rd189, 3;
	and.b64  	%rd191, %rd190, 34359738360;
	add.s64 	%rd192, %rd188, %rd191;
	st.global.u32 	[%rd192], %r160;
	neg.s32 	%r161, %r215;
	ld.global.u64 	%rd193, [%rd1];
	cvta.to.global.u64 	%rd194, %rd193;
	add.s64 	%rd195, %rd194, %rd191;
	st.global.u32 	[%rd195+4], %r161;
	bra.uni 	$L__BB1_53;
$L__BB1_52:
	cvta.to.global.u64 	%rd196, %rd10;
	shl.b64 	%rd197, %rd3, 3;
	and.b64  	%rd198, %rd197, 17179869176;
	add.s64 	%rd199, %rd196, %rd198;
	st.global.u32 	[%rd199], %r215;
	st.global.u32 	[%rd199+4], %r66;
$L__BB1_53:
	setp.eq.s64 	%p22, %rd29, 0;
	@%p22 bra 	$L__BB1_55;
	ld.global.u64 	%rd394, [%rd1];
	cvta.to.global.u64 	%rd200, %rd394;
	neg.s64 	%rd201, %rd4;
	shl.b64 	%rd202, %rd201, 3;
	and.b64  	%rd203, %rd202, 34359738360;
	add.s64 	%rd204, %rd200, %rd203;
	ld.global.u32 	%r162, [%rd204+4];
	neg.s32 	%r218, %r162;
	ld.global.u32 	%r163, [%rd204];
	neg.s32 	%r217, %r163;
	bra.uni 	$L__BB1_56;
$L__BB1_55:
	ld.global.u64 	%rd394, [%rd1];
	cvta.to.global.u64 	%rd205, %rd394;
	shl.b64 	%rd206, %rd4, 3;
	and.b64  	%rd207, %rd206, 17179869176;
	add.s64 	%rd208, %rd205, %rd207;
	ld.global.u32 	%r218, [%rd208];
	ld.global.u32 	%r217, [%rd208+4];
$L__BB1_56:
	setp.eq.s64 	%p23, %rd28, 0;
	@%p23 bra 	$L__BB1_58;
	cvta.to.global.u64 	%rd209, %rd394;
	neg.s64 	%rd210, %rd3;
	shl.b64 	%rd211, %rd210, 3;
	and.b64  	%rd212, %rd211, 34359738360;
	add.s64 	%rd213, %rd209, %rd212;
	ld.global.u32 	%r164, [%rd213+4];
	neg.s32 	%r219, %r164;
	bra.uni 	$L__BB1_59;
$L__BB1_58:
	cvta.to.global.u64 	%rd214, %rd394;
	shl.b64 	%rd215, %rd3, 3;
	and.b64  	%rd216, %rd215, 17179869176;
	add.s64 	%rd217, %rd214, %rd216;
	ld.global.u32 	%r219, [%rd217];
$L__BB1_59:
	setp.eq.s64 	%p24, %rd29, 0;
	sub.s32 	%r165, %r1, %r219;
	min.s32 	%r76, %r217, %r165;
	@%p24 bra 	$L__BB1_61;
	neg.s32 	%r166, %r76;
	cvta.to.global.u64 	%rd218, %rd394;
	neg.s64 	%rd219, %rd4;
	shl.b64 	%rd220, %rd219, 3;
	and.b64  	%rd221, %rd220, 34359738360;
	add.s64 	%rd222, %rd218, %rd221;
	st.global.u32 	[%rd222], %r166;
	neg.s32 	%r167, %r218;
	ld.global.u64 	%rd223, [%rd1];
	cvta.to.global.u64 	%rd224, %rd223;
	add.s64 	%rd225, %rd224, %rd221;
	st.global.u32 	[%rd225+4], %r167;
	bra.uni 	$L__BB1_62;
$L__BB1_61:
	cvta.to.global.u64 	%rd226, %rd394;
	shl.b64 	%rd227, %rd4, 3;
	and.b64  	%rd228, %rd227, 17179869176;
	add.s64 	%rd229, %rd226, %rd228;
	st.global.u32 	[%rd229], %r218;
	st.global.u32 	[%rd229+4], %r76;
$L__BB1_62:
	ld.global.u32 	%r168, [Act_cnt];
	add.s32 	%r169, %r168, 1;
	st.global.u32 	[Act_cnt], %r169;
	and.b64  	%rd33, %rd5, 2147483648;
	setp.eq.s64 	%p25, %rd33, 0;
	@%p25 bra 	$L__BB1_64;
	ld.global.u64 	%rd395, [%rd1];
	cvta.to.global.u64 	%rd230, %rd395;
	neg.s64 	%rd231, %rd5;
	shl.b64 	%rd232, %rd231, 3;
	and.b64  	%rd233, %rd232, 34359738360;
	add.s64 	%rd234, %rd230, %rd233;
	ld.global.u32 	%r170, [%rd234+4];
	neg.s32 	%r221, %r170;
	ld.global.u32 	%r171, [%rd234];
	neg.s32 	%r220, %r171;
	bra.uni 	$L__BB1_65;
$L__BB1_64:
	ld.global.u64 	%rd395, [%rd1];
	cvta.to.global.u64 	%rd235, %rd395;
	shl.b64 	%rd236, %rd5, 3;
	and.b64  	%rd237, %rd236, 17179869176;
	add.s64 	%rd238, %rd235, %rd237;
	ld.global.u32 	%r221, [%rd238];
	ld.global.u32 	%r220, [%rd238+4];
$L__BB1_65:
	and.b64  	%rd37, %rd6, 2147483648;
	setp.eq.s64 	%p26, %rd37, 0;
	@%p26 bra 	$L__BB1_67;
	cvta.to.global.u64 	%rd239, %rd395;
	neg.s64 	%rd240, %rd6;
	shl.b64 	%rd241, %rd240, 3;
	and.b64  	%rd242, %rd241, 34359738360;
	add.s64 	%rd243, %rd239, %rd242;
	ld.global.u32 	%r172, [%rd243+4];
	neg.s32 	%r222, %r172;
	bra.uni 	$L__BB1_68;
$L__BB1_67:
	cvta.to.global.u64 	%rd244, %rd395;
	shl.b64 	%rd245, %rd6, 3;
	and.b64  	%rd246, %rd245, 17179869176;
	add.s64 	%rd247, %rd244, %rd246;
	ld.global.u32 	%r222, [%rd247];
$L__BB1_68:
	setp.eq.s64 	%p27, %rd33, 0;
	sub.s32 	%r173, %r2, %r222;
	min.s32 	%r86, %r220, %r173;
	@%p27 bra 	$L__BB1_70;
	neg.s32 	%r174, %r86;
	cvta.to.global.u64 	%rd248, %rd395;
	neg.s64 	%rd249, %rd5;
	shl.b64 	%rd250, %rd249, 3;
	and.b64  	%rd251, %rd250, 34359738360;
	add.s64 	%rd252, %rd248, %rd251;
	st.global.u32 	[%rd252], %r174;
	neg.s32 	%r175, %r221;
	ld.global.u64 	%rd253, [%rd1];
	cvta.to.global.u64 	%rd254, %rd253;
	add.s64 	%rd255, %rd254, %rd251;
	st.global.u32 	[%rd255+4], %r175;
	bra.uni 	$L__BB1_71;
$L__BB1_70:
	cvta.to.global.u64 	%rd256, %rd395;
	shl.b64 	%rd257, %rd5, 3;
	and.b64  	%rd258, %rd257, 17179869176;
	add.s64 	%rd259, %rd256, %rd258;
	st.global.u32 	[%rd259], %r221;
	st.global.u32 	[%rd259+4], %r86;
$L__BB1_71:
	setp.eq.s64 	%p28, %rd37, 0;
	@%p28 bra 	$L__BB1_73;
	ld.global.u64 	%rd396, [%rd1];
	cvta.to.global.u64 	%rd260, %rd396;
	neg.s64 	%rd261, %rd6;
	shl.b64 	%rd262, %rd261, 3;
	and.b64  	%rd263, %rd262, 34359738360;
	add.s64 	%rd264, %rd260, %rd263;
	ld.global.u32 	%r176, [%rd264+4];
	neg.s32 	%r224, %r176;
	ld.global.u32 	%r177, [%rd264];
	neg.s32 	%r223, %r177;
	bra.uni 	$L__BB1_74;
$L__BB1_73:
	ld.global.u64 	%rd396, [%rd1];
	cvta.to.global.u64 	%rd265, %rd396;
	shl.b64 	%rd266, %rd6, 3;
	and.b64  	%rd267, %rd266, 17179869176;
	add.s64 	%rd268, %rd265, %rd267;
	ld.global.u32 	%r224, [%rd268];
	ld.global.u32 	%r223, [%rd268+4];
$L__BB1_74:
	setp.eq.s64 	%p29, %rd33, 0;
	@%p29 bra 	$L__BB1_76;
	cvta.to.global.u64 	%rd269, %rd396;
	neg.s64 	%rd270, %rd5;
	shl.b64 	%rd271, %rd270, 3;
	and.b64  	%rd272, %rd271, 34359738360;
	add.s64 	%rd273, %rd269, %rd272;
	ld.global.u32 	%r178, [%rd273+4];
	neg.s32 	%r225, %r178;
	bra.uni 	$L__BB1_77;
$L__BB1_76:
	cvta.to.global.u64 	%rd274, %rd396;
	shl.b64 	%rd275, %rd5, 3;
	and.b64  	%rd276, %rd275, 17179869176;
	add.s64 	%rd277, %rd274, %rd276;
	ld.global.u32 	%r225, [%rd277];
$L__BB1_77:
	setp.eq.s64 	%p30, %rd37, 0;
	sub.s32 	%r179, %r2, %r225;
	min.s32 	%r96, %r223, %r179;
	@%p30 bra 	$L__BB1_79;
	neg.s32 	%r180, %r96;
	cvta.to.global.u64 	%rd278, %rd396;
	neg.s64 	%rd279, %rd6;
	shl.b64 	%rd280, %rd279, 3;
	and.b64  	%rd281, %rd280, 34359738360;
	add.s64 	%rd282, %rd278, %rd281;
	st.global.u32 	[%rd282], %r180;
	neg.s32 	%r181, %r224;
	ld.global.u64 	%rd283, [%rd1];
	cvta.to.global.u64 	%rd284, %rd283;
	add.s64 	%rd285, %rd284, %rd281;
	st.global.u32 	[%rd285+4], %r181;
	bra.uni 	$L__BB1_114;
$L__BB1_79:
	cvta.to.global.u64 	%rd286, %rd396;
	shl.b64 	%rd287, %rd6, 3;
	and.b64  	%rd288, %rd287, 17179869176;
	add.s64 	%rd289, %rd286, %rd288;
	st.global.u32 	[%rd289], %r224;
	st.global.u32 	[%rd289+4], %r96;
	bra.uni 	$L__BB1_114;
$L__BB1_80:
	and.b64  	%rd41, %rd3, 2147483648;
	setp.eq.s64 	%p31, %rd41, 0;
	@%p31 bra 	$L__BB1_82;
	cvta.to.global.u64 	%rd290, %rd10;
	neg.s64 	%rd291, %rd3;
	shl.b64 	%rd292, %rd291, 3;
	and.b64  	%rd293, %rd292, 34359738360;
	add.s64 	%rd294, %rd290, %rd293;
	ld.global.u32 	%r182, [%rd294];
	neg.s32 	%r226, %r182;
	bra.uni 	$L__BB1_83;
$L__BB1_82:
	cvta.to.global.u64 	%rd295, %rd10;
	shl.b64 	%rd296, %rd3, 3;
	and.b64  	%rd297, %rd296, 17179869176;
	add.s64 	%rd298, %rd295, %rd297;
	ld.global.u32 	%r226, [%rd298+4];
$L__BB1_83:
	and.b64  	%rd42, %rd4, 2147483648;
	setp.eq.s64 	%p32, %rd42, 0;
	@%p32 bra 	$L__BB1_85;
	cvta.to.global.u64 	%rd299, %rd10;
	neg.s64 	%rd300, %rd4;
	shl.b64 	%rd301, %rd300, 3;
	and.b64  	%rd302, %rd301, 34359738360;
	add.s64 	%rd303, %rd299, %rd302;
	ld.global.u32 	%r183, [%rd303];
	neg.s32 	%r227, %r183;
	bra.uni 	$L__BB1_86;
$L__BB1_85:
	cvta.to.global.u64 	%rd304, %rd10;
	shl.b64 	%rd305, %rd4, 3;
	and.b64  	%rd306, %rd305, 17179869176;
	add.s64 	%rd307, %rd304, %rd306;
	ld.global.u32 	%r227, [%rd307+4];
$L__BB1_86:
	add.s32 	%r184, %r227, %r226;
	setp.gt.s32 	%p33, %r184, %r1;
	@%p33 bra 	$L__BB1_97;
	and.b64  	%rd308, %rd5, 2147483648;
	setp.eq.s64 	%p34, %rd308, 0;
	@%p34 bra 	$L__BB1_89;
	cvta.to.global.u64 	%rd309, %rd10;
	neg.s64 	%rd310, %rd5;
	shl.b64 	%rd311, %rd310, 3;
	and.b64  	%rd312, %rd311, 34359738360;
	add.s64 	%rd313, %rd309, %rd312;
	ld.global.u32 	%r185, [%rd313];
	neg.s32 	%r228, %r185;
	bra.uni 	$L__BB1_90;
$L__BB1_89:
	cvta.to.global.u64 	%rd314, %rd10;
	shl.b64 	%rd315, %rd5, 3;
	and.b64  	%rd316, %rd315, 17179869176;
	add.s64 	%rd317, %rd314, %rd316;
	ld.global.u32 	%r228, [%rd317+4];
$L__BB1_90:
	and.b64  	%rd318, %rd6, 2147483648;
	setp.eq.s64 	%p35, %rd318, 0;
	@%p35 bra 	$L__BB1_92;
	cvta.to.global.u64 	%rd319, %rd10;
	neg.s64 	%rd320, %rd6;
	shl.b64 	%rd321, %rd320, 3;
	and.b64  	%rd322, %rd321, 34359738360;
	add.s64 	%rd323, %rd319, %rd322;
	ld.global.u32 	%r186, [%rd323];
	neg.s32 	%r229, %r186;
	bra.uni 	$L__BB1_93;
$L__BB1_92:
	cvta.to.global.u64 	%rd324, %rd10;
	shl.b64 	%rd325, %rd6, 3;
	and.b64  	%rd326, %rd325, 17179869176;
	add.s64 	%rd327, %rd324, %rd326;
	ld.global.u32 	%r229, [%rd327+4];
$L__BB1_93:
	add.s32 	%r187, %r229, %r228;
	setp.gt.s32 	%p36, %r187, %r2;
	@%p36 bra 	$L__BB1_97;
	setp.eq.s64 	%p37, %rd7, 0;
	@%p37 bra 	$L__BB1_96;
	cvta.to.global.u64 	%rd328, %rd10;
	neg.s64 	%rd329, %rd2;
	shl.b64 	%rd330, %rd329, 3;
	and.b64  	%rd331, %rd330, 34359738360;
	add.s64 	%rd332, %rd328, %rd331;
	mov.b32 	%r188, -1;
	st.global.u32 	[%rd332], %r188;
	ld.global.u64 	%rd333, [%rd1];
	cvta.to.global.u64 	%rd334, %rd333;
	add.s64 	%rd335, %rd334, %rd331;
	st.global.u32 	[%rd335+4], %r188;
	bra.uni 	$L__BB1_114;
$L__BB1_96:
	cvta.to.global.u64 	%rd336, %rd10;
	shl.b64 	%rd337, %rd2, 3;
	and.b64  	%rd338, %rd337, 17179869176;
	add.s64 	%rd339, %rd336, %rd338;
	mov.b32 	%r189, 1;
	st.global.u32 	[%rd339], %r189;
	st.global.u32 	[%rd339+4], %r189;
	bra.uni 	$L__BB1_114;
$L__BB1_97:
	setp.eq.s64 	%p38, %rd41, 0;
	@%p38 bra 	$L__BB1_99;
	cvta.to.global.u64 	%rd340, %rd10;
	neg.s64 	%rd341, %rd3;
	shl.b64 	%rd342, %rd341, 3;
	and.b64  	%rd343, %rd342, 34359738360;
	add.s64 	%rd344, %rd340, %rd343;
	ld.global.u32 	%r190, [%rd344+4];
	neg.s32 	%r230, %r190;
	bra.uni 	$L__BB1_100;
$L__BB1_99:
	cvta.to.global.u64 	%rd345, %rd10;
	shl.b64 	%rd346, %rd3, 3;
	and.b64  	%rd347, %rd346, 17179869176;
	add.s64 	%rd348, %rd345, %rd347;
	ld.global.u32 	%r230, [%rd348];
$L__BB1_100:
	setp.eq.s64 	%p39, %rd42, 0;
	@%p39 bra 	$L__BB1_102;
	cvta.to.global.u64 	%rd349, %rd10;
	neg.s64 	%rd350, %rd4;
	shl.b64 	%rd351, %rd350, 3;
	and.b64  	%rd352, %rd351, 34359738360;
	add.s64 	%rd353, %rd349, %rd352;
	ld.global.u32 	%r191, [%rd353+4];
	neg.s32 	%r231, %r191;
	bra.uni 	$L__BB1_103;
$L__BB1_102:
	cvta.to.global.u64 	%rd354, %rd10;
	shl.b64 	%rd355, %rd4, 3;
	and.b64  	%rd356, %rd355, 17179869176;
	add.s64 	%rd357, %rd354, %rd356;
	ld.global.u32 	%r231, [%rd357];
$L__BB1_103:
	add.s32 	%r192, %r231, %r230;
	setp.gt.s32 	%p40, %r192, %r1;
	@%p40 bra 	$L__BB1_111;
	and.b64  	%rd358, %rd5, 2147483648;
	setp.eq.s64 	%p41, %rd358, 0;
	@%p41 bra 	$L__BB1_106;
	cvta.to.global.u64 	%rd359, %rd10;
	neg.s64 	%rd360, %rd5;
	shl.b64 	%rd361, %rd360, 3;
	and.b64  	%rd362, %rd361, 34359738360;
	add.s64 	%rd363, %rd359, %rd362;
	ld.global.u32 	%r193, [%rd363+4];
	neg.s32 	%r232, %r193;
	bra.uni 	$L__BB1_107;
$L__BB1_106:
	cvta.to.global.u64 	%rd364, %rd10;
	shl.b64 	%rd365, %rd5, 3;
	and.b64  	%rd366, %rd365, 17179869176;
	add.s64 	%rd367, %rd364, %rd366;
	ld.global.u32 	%r232, [%rd367];
$L__BB1_107:
	and.b64  	%rd368, %rd6, 2147483648;
	setp.eq.s64 	%p42, %rd368, 0;
	@%p42 bra 	$L__BB1_109;
	cvta.to.global.u64 	%rd369, %rd10;
	neg.s64 	%rd370, %rd6;
	shl.b64 	%rd371, %rd370, 3;
	and.b64  	%rd372, %rd371, 34359738360;
	add.s64 	%rd373, %rd369, %rd372;
	ld.global.u32 	%r194, [%rd373+4];
	neg.s32 	%r233, %r194;
	bra.uni 	$L__BB1_110;
$L__BB1_109:
	cvta.to.global.u64 	%rd374, %rd10;
	shl.b64 	%rd375, %rd6, 3;
	and.b64  	%rd376, %rd375, 17179869176;
	add.s64 	%rd377, %rd374, %rd376;
	ld.global.u32 	%r233, [%rd377];
$L__BB1_110:
	add.s32 	%r195, %r233, %r232;
	setp.le.s32 	%p43, %r195, %r2;
	@%p43 bra 	$L__BB1_114;
$L__BB1_111:
	setp.eq.s64 	%p44, %rd7, 0;
	@%p44 bra 	$L__BB1_113;
	cvta.to.global.u64 	%rd378, %rd10;
	neg.s64 	%rd379, %rd2;
	shl.b64 	%rd380, %rd379, 3;
	and.b64  	%rd381, %rd380, 34359738360;
	add.s64 	%rd382, %rd378, %rd381;
	mov.b32 	%r196, 0;
	st.global.u32 	[%rd382], %r196;
	ld.global.u64 	%rd383, [%rd1];
	cvta.to.global.u64 	%rd384, %rd383;
	add.s64 	%rd385, %rd384, %rd381;
	st.global.u32 	[%rd385+4], %r196;
	bra.uni 	$L__BB1_114;
$L__BB1_113:
	cvta.to.global.u64 	%rd386, %rd10;
	shl.b64 	%rd387, %rd2, 3;
	and.b64  	%rd388, %rd387, 17179869176;
	add.s64 	%rd389, %rd386, %rd388;
	mov.b32 	%r197, 0;
	st.global.u32 	[%rd389], %r197;
	st.global.u32 	[%rd389+4], %r197;
$L__BB1_114:
	ret;

}


// ===== COMPILED SASS (sm_100) =====

	.target	sm_100

	.elftype	@"ET_EXEC"


//--------------------- .note.nv.tkinfo           --------------------------
	.section	.note.nv.tkinfo,"",@"SHT_NOTE"
	.sectionflags	@"SHF_NOTE_NV_TKINFO"
	.tkinfo
        /*0018*/ 	.word	0x00000002
        /*0030*/ 	.string	""
        /*0030*/ 	.string	"ptxas"
        /*0030*/ 	.string	"Cuda compilation tools, release 13.0, V13.0.88"
        /*0030*/ 	.string	"Build cuda_13.0.r13.0/compiler.36424714_0"
        /*0030*/ 	.string	"-arch sm_100 -m 64 "



//--------------------- .note.nv.cuinfo           --------------------------
	.section	.note.nv.cuinfo,"",@"SHT_NOTE"
	.sectionflags	@"SHF_NOTE_NV_CUINFO"
        /*0018*/ 	.short	0x0002
        /*001a*/ 	.short	0x0064
        /*001c*/ 	.short	0x0082
	.zero		2


//--------------------- .nv.info                  --------------------------
	.section	.nv.info,"",@"SHT_CUDA_INFO"
	.align	4


	//----- nvinfo : EIATTR_REGCOUNT
	.align		4
        /*0000*/ 	.byte	0x04, 0x2f
        /*0002*/ 	.short	(.L_4 - .L_3)
	.align		4
.L_3:
        /*0004*/ 	.word	index@(_Z11is_active_kv)
        /*0008*/ 	.word	0x00000018


	//----- nvinfo : EIATTR_FRAME_SIZE
	.align		4
.L_4:
        /*000c*/ 	.byte	0x04, 0x11
        /*000e*/ 	.short	(.L_6 - .L_5)
	.align		4
.L_5:
        /*0010*/ 	.word	index@(_Z11is_active_kv)
        /*0014*/ 	.word	0x00000000


	//----- nvinfo : EIATTR_REGCOUNT
	.align		4
.L_6:
        /*0018*/ 	.byte	0x04, 0x2f
        /*001a*/ 	.short	(.L_8 - .L_7)
	.align		4
.L_7:
        /*001c*/ 	.word	index@(_Z11propagate_kI17ReifiedLogicalAndEvT_P6VStore)
        /*0020*/ 	.word	0x00000020


	//----- nvinfo : EIATTR_FRAME_SIZE
	.align		4
.L_8:
        /*0024*/ 	.byte	0x04, 0x11
        /*0026*/ 	.short	(.L_10 - .L_9)
	.align		4
.L_9:
        /*0028*/ 	.word	index@(_Z11propagate_kI17ReifiedLogicalAndEvT_P6VStore)
        /*002c*/ 	.word	0x00000000


	//----- nvinfo : EIATTR_MIN_STACK_SIZE
	.align		4
.L_10:
        /*0030*/ 	.byte	0x04, 0x12
        /*0032*/ 	.short	(.L_12 - .L_11)
	.align		4
.L_11:
        /*0034*/ 	.word	index@(_Z11propagate_kI17ReifiedLogicalAndEvT_P6VStore)
        /*0038*/ 	.word	0x00000000


	//----- nvinfo : EIATTR_MIN_STACK_SIZE
	.align		4
.L_12:
        /*003c*/ 	.byte	0x04, 0x12
        /*003e*/ 	.short	(.L_14 - .L_13)
	.align		4
.L_13:
        /*0040*/ 	.word	index@(_Z11is_active_kv)
        /*0044*/ 	.word	0x00000000
.L_14:


//--------------------- .nv.compat                --------------------------
	.section	.nv.compat,"",@"SHT_CUDA_COMPAT_INFO"
	.align	4
        /*0000*/ 	.byte	0x02, 0x09, 0x00, 0x00, 0x02, 0x02, 0x01, 0x00, 0x02, 0x05, 0x05, 0x00, 0x03, 0x07, 0x01, 0x01
        /*0010*/ 	.byte	0x02, 0x03, 0x00, 0x00, 0x02, 0x06, 0x01, 0x00, 0x04, 0x0b, 0x08, 0x00, 0x09, 0x00, 0x00, 0x00
        /*0020*/ 	.byte	0x00, 0x00, 0x00, 0x00


//--------------------- .nv.info._Z11propagate_kI17ReifiedLogicalAndEvT_P6VStore --------------------------
	.section	.nv.info._Z11propagate_kI17ReifiedLogicalAndEvT_P6VStore,"",@"SHT_CUDA_INFO"
	.sectionflags	@""
	.align	4


	//----- nvinfo : EIATTR_CUDA_API_VERSION
	.align		4
        /*0000*/ 	.byte	0x04, 0x37
        /*0002*/ 	.short	(.L_16 - .L_15)
.L_15:
        /*0004*/ 	.word	0x00000082


	//----- nvinfo : EIATTR_KPARAM_INFO
	.align		4
.L_16:
        /*0008*/ 	.byte	0x04, 0x17
        /*000a*/ 	.short	(.L_18 - .L_17)
.L_17:
        /*000c*/ 	.word	0x00000000
        /*0010*/ 	.short	0x0001
        /*0012*/ 	.short	0x0038
        /*0014*/ 	.byte	0x00, 0xf5, 0x21, 0x00


	//----- nvinfo : EIATTR_KPARAM_INFO
	.align		4
.L_18:
        /*0018*/ 	.byte	0x04, 0x17
        /*001a*/ 	.short	(.L_20 - .L_19)
.L_19:
        /*001c*/ 	.word	0x00000000
        /*0020*/ 	.short	0x0000
        /*0022*/ 	.short	0x0000
        /*0024*/ 	.byte	0x00, 0xf0, 0xe1, 0x00


	//----- nvinfo : EIATTR_SPARSE_MMA_MASK
	.align		4
.L_20:
        /*0028*/ 	.byte	0x03, 0x50
        /*002a*/ 	.short	0x0000


	//----- nvinfo : EIATTR_MAXREG_COUNT
	.align		4
        /*002c*/ 	.byte	0x03, 0x1b
        /*002e*/ 	.short	0x00ff


	//----- nvinfo : EIATTR_MERCURY_ISA_VERSION
	.align		4
        /*0030*/ 	.byte	0x03, 0x5f
        /*0032*/ 	.short	0x0101


	//----- nvinfo : EIATTR_VRC_CTA_INIT_COUNT
	.align		4
        /*0034*/ 	.byte	0x02, 0x4a
	.zero		1
	.zero		1


	//----- nvinfo : EIATTR_EXIT_INSTR_OFFSETS
	.align		4
        /*0038*/ 	.byte	0x04, 0x1c
        /*003a*/ 	.short	(.L_22 - .L_21)


	//   ....[0]....
.L_21:
        /*003c*/ 	.word	0x00001270


	//   ....[1]....
        /*0040*/ 	.word	0x00001300


	//   ....[2]....
        /*0044*/ 	.word	0x000025b0


	//   ....[3]....
        /*0048*/ 	.word	0x00002640


	//   ....[4]....
        /*004c*/ 	.word	0x00002d00


	//   ....[5]....
        /*0050*/ 	.word	0x00002da0


	//   ....[6]....
        /*0054*/ 	.word	0x000032b0


	//   ....[7]....
        /*0058*/ 	.word	0x000033a0


	//   ....[8]....
        /*005c*/ 	.word	0x00003430


	//----- nvinfo : EIATTR_CBANK_PARAM_SIZE
	.align		4
.L_22:
        /*0060*/ 	.byte	0x03, 0x19
        /*0062*/ 	.short	0x0040


	//----- nvinfo : EIATTR_PARAM_CBANK
	.align		4
        /*0064*/ 	.byte	0x04, 0x0a
        /*0066*/ 	.short	(.L_24 - .L_23)
	.align		4
.L_23:
        /*0068*/ 	.word	index@(.nv.constant0._Z11propagate_kI17ReifiedLogicalAndEvT_P6VStore)
        /*006c*/ 	.short	0x0380
        /*006e*/ 	.short	0x0040


	//----- nvinfo : EIATTR_SW_WAR
	.align		4
.L_24:
        /*0070*/ 	.byte	0x04, 0x36
        /*0072*/ 	.short	(.L_26 - .L_25)
.L_25:
        /*0074*/ 	.word	0x00000008
.L_26:


//--------------------- .nv.info._Z11is_active_kv --------------------------
	.section	.nv.info._Z11is_active_kv,"",@"SHT_CUDA_INFO"
	.sectionflags	@""
	.align	4


	//----- nvinfo : EIATTR_CUDA_API_VERSION
	.align		4
        /*0000*/ 	.byte	0x04, 0x37
        /*0002*/ 	.short	(.L_28 - .L_27)
.L_27:
        /*0004*/ 	.word	0x00000082


	//----- nvinfo : EIATTR_SPARSE_MMA_MASK
	.align		4
.L_28:
        /*0008*/ 	.byte	0x03, 0x50
        /*000a*/ 	.short	0x0000


	//----- nvinfo : EIATTR_MAXREG_COUNT
	.align		4
        /*000c*/ 	.byte	0x03, 0x1b
        /*000e*/ 	.short	0x00ff


	//----- nvinfo : EIATTR_EXTERNS
	.align		4
        /*0010*/ 	.byte	0x04, 0x0f
        /*0012*/ 	.short	(.L_30 - .L_29)


	//   ....[0]....
	.align		4
.L_29:
        /*0014*/ 	.word	index@(vprintf)


	//----- nvinfo : EIATTR_MERCURY_ISA_VERSION
	.align		4
.L_30:
        /*0018*/ 	.byte	0x03, 0x5f
        /*001a*/ 	.short	0x0101


	//----- nvinfo : EIATTR_VRC_CTA_INIT_COUNT
	.align		4
        /*001c*/ 	.byte	0x02, 0x4a
	.zero		1
	.zero		1


	//----- nvinfo : EIATTR_SYSCALL_OFFSETS
	.align		4
        /*0020*/ 	.byte	0x04, 0x46
        /*0022*/ 	.short	(.L_32 - .L_31)


	//   ....[0]....
.L_31:
        /*0024*/ 	.word	0x00000170


	//   ....[1]....
        /*0028*/ 	.word	0x000002e0


	//----- nvinfo : EIATTR_EXIT_INSTR_OFFSETS
	.align		4
.L_32:
        /*002c*/ 	.byte	0x04, 0x1c
        /*002e*/ 	.short	(.L_34 - .L_33)


	//   ....[0]....
.L_33:
        /*0030*/ 	.word	0x000002f0


	//----- nvinfo : EIATTR_SW_WAR
	.align		4
.L_34:
        /*0034*/ 	.byte	0x04, 0x36
        /*0036*/ 	.short	(.L_36 - .L_35)
.L_35:
        /*0038*/ 	.word	0x00000008
.L_36:


//--------------------- .nv.callgraph             --------------------------
	.section	.nv.callgraph,"",@"SHT_CUDA_CALLGRAPH"
	.align	4
	.sectionentsize	8
	.align		4
        /*0000*/ 	.word	0x00000000
	.align		4
        /*0004*/ 	.word	0xffffffff
	.align		4
        /*0008*/ 	.word	index@(_Z11is_active_kv)
	.align		4
        /*000c*/ 	.word	index@(vprintf)
	.align		4
        /*0010*/ 	.word	0x00000000
	.align		4
        /*0014*/ 	.word	0xfffffffe
	.align		4
        /*0018*/ 	.word	0x00000000
	.align		4
        /*001c*/ 	.word	0xfffffffd
	.align		4
        /*0020*/ 	.word	0x00000000
	.align		4
        /*0024*/ 	.word	0xfffffffc


//--------------------- .nv.constant4             --------------------------
	.section	.nv.constant4,"a",@progbits
	.align	8
	.align		8
.nv.constant4:
        /*0000*/ 	.dword	Act_cnt
	.align		8
        /*0008*/ 	.dword	$str
	.align		8
        /*0010*/ 	.dword	$str$1
	.align		8
        /*0018*/ 	.dword	vprintf


//--------------------- .text._Z11propagate_kI17ReifiedLogicalAndEvT_P6VStore --------------------------
	.section	.text._Z11propagate_kI17ReifiedLogicalAndEvT_P6VStore,"ax",@progbits
	.align	128
        .global         _Z11propagate_kI17ReifiedLogicalAndEvT_P6VStore
        .type           _Z11propagate_kI17ReifiedLogicalAndEvT_P6VStore,@function
        .size           _Z11propagate_kI17ReifiedLogicalAndEvT_P6VStore,(.L_x_12 - _Z11propagate_kI17ReifiedLogicalAndEvT_P6VStore)
        .other          _Z11propagate_kI17ReifiedLogicalAndEvT_P6VStore,@"STO_CUDA_ENTRY STV_DEFAULT"
_Z11propagate_kI17ReifiedLogicalAndEvT_P6VStore:
.text._Z11propagate_kI17ReifiedLogicalAndEvT_P6VStore:
[----:B------:R-:W-:Y:S08]  /*0000*/  LDC R1, c[0x0][0x37c] ;  /* 0x0000df00ff017b82 */ /* 0x000ff00000000800 */
[----:B------:R-:W0:Y:S01]  /*0010*/  LDC.64 R2, c[0x0][0x3b8] ;  /* 0x0000ee00ff027b82 */ /* 0x000e220000000a00 */
[----:B------:R-:W0:Y:S07]  /*0020*/  LDCU.64 UR6, c[0x0][0x358] ;  /* 0x00006b00ff0677ac */ /* 0x000e2e0008000a00 */
[----:B------:R-:W1:Y:S01]  /*0030*/  LDC.64 R4, c[0x0][0x380] ;  /* 0x0000e000ff047b82 */ /* 0x000e620000000a00 */
[----:B0-----:R-:W2:Y:S01]  /*0040*/  LDG.E.64 R6, desc[UR6][R2.64] ;  /* 0x0000000602067981 */ /* 0x001ea2000c1e1b00 */
[----:B-1----:R-:W-:-:S04]  /*0050*/  LOP3.LUT R0, R4, 0x80000000, RZ, 0xc0, !PT ;  /* 0x8000000004007812 */ /* 0x002fc800078ec0ff */
[----:B------:R-:W-:-:S04]  /*0060*/  ISETP.NE.U32.AND P0, PT, R0, RZ, PT ;  /* 0x000000ff0000720c */ /* 0x000fc80003f05070 */
[----:B------:R-:W-:-:S13]  /*0070*/  ISETP.NE.AND.EX P0, PT, RZ, RZ, PT, P0 ;  /* 0x000000ffff00720c */ /* 0x000fda0003f05300 */
[----:B------:R-:W-:-:S05]  /*0080*/  @P0 IADD3 R0, P1, PT, RZ, -R4, RZ ;  /* 0x80000004ff000210 */ /* 0x000fca0007f3e0ff */
[----:B------:R-:W-:Y:S02]  /*0090*/  @P0 IMAD.X R11, RZ, RZ, ~R5, P1 ;  /* 0x000000ffff0b0224 */ /* 0x000fe400008e0e05 */
[----:B------:R-:W-:-:S03]  /*00a0*/  @P0 IMAD.SHL.U32 R9, R0, 0x8, RZ ;  /* 0x0000000800090824 */ /* 0x000fc600078e00ff */
[----:B------:R-:W-:Y:S02]  /*00b0*/  @P0 SHF.L.U64.HI R0, R0, 0x3, R11 ;  /* 0x0000000300000819 */ /* 0x000fe4000001020b */
[----:B------:R-:W-:Y:S02]  /*00c0*/  @P0 LOP3.LUT R9, R9, 0xfffffff8, RZ, 0xc0, !PT ;  /* 0xfffffff809090812 */ /* 0x000fe400078ec0ff */
[----:B------:R-:W-:Y:S02]  /*00d0*/  @P0 LOP3.LUT R0, R0, 0x7, RZ, 0xc0, !PT ;  /* 0x0000000700000812 */ /* 0x000fe400078ec0ff */
[----:B--2---:R-:W-:-:S05]  /*00e0*/  @P0 IADD3 R8, P1, PT, R6, R9, RZ ;  /* 0x0000000906080210 */ /* 0x004fca0007f3e0ff */
[----:B------:R-:W-:-:S05]  /*00f0*/  @P0 IMAD.X R9, R7, 0x1, R0, P1 ;  /* 0x0000000107090824 */ /* 0x000fca00008e0600 */
[----:B------:R-:W2:Y:S04]  /*0100*/  @P0 LDG.E R0, desc[UR6][R8.64+0x4] ;  /* 0x0000040608000981 */ /* 0x000ea8000c1e1900 */
[----:B------:R-:W3:Y:S01]  /*0110*/  @P0 LDG.E R12, desc[UR6][R8.64] ;  /* 0x00000006080c0981 */ /* 0x000ee2000c1e1900 */
[----:B------:R-:W-:-:S04]  /*0120*/  IMAD.WIDE.U32 R10, R4, 0x8, RZ ;  /* 0x00000008040a7825 */ /* 0x000fc800078e00ff */
[----:B------:R-:W-:-:S04]  /*0130*/  IMAD.SHL.U32 R13, R5, 0x8, RZ ;  /* 0x00000008050d7824 */ /* 0x000fc800078e00ff */
[----:B------:R-:W-:Y:S01]  /*0140*/  IMAD.IADD R14, R11, 0x1, R13 ;  /* 0x000000010b0e7824 */ /* 0x000fe200078e020d */
[----:B------:R-:W-:-:S04]  /*0150*/  @!P0 LOP3.LUT R11, R10, 0xfffffff8, RZ, 0xc0, !PT ;  /* 0xfffffff80a0b8812 */ /* 0x000fc800078ec0ff */
[----:B------:R-:W-:Y:S02]  /*0160*/  @!P0 LOP3.LUT R14, R14, 0x3, RZ, 0xc0, !PT ;  /* 0x000000030e0e8812 */ /* 0x000fe400078ec0ff */
[----:B------:R-:W-:-:S05]  /*0170*/  @!P0 IADD3 R10, P1, PT, R6, R11, RZ ;  /* 0x0000000b060a8210 */ /* 0x000fca0007f3e0ff */
[----:B------:R-:W-:Y:S02]  /*0180*/  @!P0 IMAD.X R11, R7, 0x1, R14, P1 ;  /* 0x00000001070b8824 */ /* 0x000fe400008e060e */
[----:B--2---:R-:W-:Y:S02]  /*0190*/  @P0 IMAD.MOV R0, RZ, RZ, -R0 ;  /* 0x000000ffff000224 */ /* 0x004fe400078e0a00 */
[----:B---3--:R-:W-:-:S04]  /*01a0*/  @P0 IMAD.MOV R13, RZ, RZ, -R12 ;  /* 0x000000ffff0d0224 */ /* 0x008fc800078e0a0c */
[----:B------:R-:W2:Y:S04]  /*01b0*/  @!P0 LDG.E R0, desc[UR6][R10.64] ;  /* 0x000000060a008981 */ /* 0x000ea8000c1e1900 */
[----:B------:R-:W2:Y:S02]  /*01c0*/  @!P0 LDG.E R13, desc[UR6][R10.64+0x4] ;  /* 0x000004060a0d8981 */ /* 0x000ea4000c1e1900 */
[----:B--2---:R-:W-:Y:S01]  /*01d0*/  LOP3.LUT P1, RZ, R0, R13, RZ, 0xfc, !PT ;  /* 0x0000000d00ff7212 */ /* 0x004fe2000782fcff */
[--C-:B------:R-:W-:Y:S02]  /*01e0*/  @P0 IMAD.MOV.U32 R0, RZ, RZ, R7.reuse ;  /* 0x000000ffff000224 */ /* 0x100fe400078e0007 */
[----:B------:R-:W-:-:S10]  /*01f0*/  @!P0 IMAD.MOV.U32 R0, RZ, RZ, R7 ;  /* 0x000000ffff008224 */ /* 0x000fd400078e0007 */
[----:B------:R-:W-:Y:S05]  /*0200*/  @P1 BRA `(.L_x_0) ;  /* 0x0000001000401947 */ /* 0x000fea0003800000 */
[----:B------:R-:W0:Y:S01]  /*0210*/  LDC.64 R4, c[0x4][RZ] ;  /* 0x01000000ff047b82 */ /* 0x000e220000000a00 */
[----:B------:R-:W1:Y:S07]  /*0220*/  LDCU UR4, c[0x0][0x398] ;  /* 0x00007300ff0477ac */ /* 0x000e6e0008000800 */
[----:B------:R-:W2:Y:S08]  /*0230*/  LDC.64 R8, c[0x0][0x390] ;  /* 0x0000e400ff087b82 */ /* 0x000eb00000000a00 */
[----:B------:R-:W3:Y:S01]  /*0240*/  LDC.64 R10, c[0x0][0x388] ;  /* 0x0000e200ff0a7b82 */ /* 0x000ee20000000a00 */
[----:B0-----:R-:W4:Y:S01]  /*0250*/  LDG.E R7, desc[UR6][R4.64] ;  /* 0x0000000604077981 */ /* 0x001f22000c1e1900 */
[----:B--2---:R-:W-:Y:S01]  /*0260*/  IADD3 R12, P2, PT, RZ, -R8, RZ ;  /* 0x80000008ff0c7210 */ /* 0x004fe20007f5e0ff */
[----:B------:R-:W-:-:S03]  /*0270*/  IMAD.WIDE.U32 R14, R8, 0x8, RZ ;  /* 0x00000008080e7825 */ /* 0x000fc600078e00ff */
[----:B------:R-:W-:Y:S01]  /*0280*/  LOP3.LUT R13, R12, 0x80000000, RZ, 0xc0, !PT ;  /* 0x800000000c0d7812 */ /* 0x000fe200078ec0ff */
[----:B------:R-:W-:-:S03]  /*0290*/  IMAD.SHL.U32 R17, R9, 0x8, RZ ;  /* 0x0000000809117824 */ /* 0x000fc600078e00ff */
[----:B------:R-:W-:Y:S01]  /*02a0*/  ISETP.NE.U32.AND P0, PT, R13, RZ, PT ;  /* 0x000000ff0d00720c */ /* 0x000fe20003f05070 */
[----:B---3--:R-:W-:Y:S02]  /*02b0*/  IMAD.MOV R13, RZ, RZ, -R10 ;  /* 0x000000ffff0d7224 */ /* 0x008fe400078e0a0a */
[----:B------:R-:W-:Y:S01]  /*02c0*/  IMAD.IADD R17, R15, 0x1, R17 ;  /* 0x000000010f117824 */ /* 0x000fe200078e0211 */
[----:B------:R-:W-:Y:S02]  /*02d0*/  ISETP.NE.AND.EX P0, PT, RZ, RZ, PT, P0 ;  /* 0x000000ffff00720c */ /* 0x000fe40003f05300 */
[----:B------:R-:W-:-:S04]  /*02e0*/  LOP3.LUT R13, R13, 0x80000000, RZ, 0xc0, !PT ;  /* 0x800000000d0d7812 */ /* 0x000fc800078ec0ff */
[----:B------:R-:W-:-:S04]  /*02f0*/  ISETP.NE.U32.AND P1, PT, R13, RZ, PT ;  /* 0x000000ff0d00720c */ /* 0x000fc80003f25070 */
[----:B------:R-:W-:-:S03]  /*0300*/  ISETP.NE.AND.EX P1, PT, RZ, RZ, PT, P1 ;  /* 0x000000ffff00720c */ /* 0x000fc60003f25310 */
[----:B------:R-:W-:Y:S02]  /*0310*/  @P0 LOP3.LUT R15, R14, 0xfffffff8, RZ, 0xc0, !PT ;  /* 0xfffffff80e0f0812 */ /* 0x000fe400078ec0ff */
[----:B------:R-:W-:Y:S02]  /*0320*/  @P0 LOP3.LUT R17, R17, 0x7, RZ, 0xc0, !PT ;  /* 0x0000000711110812 */ /* 0x000fe400078ec0ff */
[----:B------:R-:W-:Y:S01]  /*0330*/  @P0 IADD3 R16, P3, PT, R6, R15, RZ ;  /* 0x0000000f06100210 */ /* 0x000fe20007f7e0ff */
[----:B------:R-:W-:-:S04]  /*0340*/  IMAD.WIDE.U32 R14, R10, 0x8, RZ ;  /* 0x000000080a0e7825 */ /* 0x000fc800078e00ff */
[----:B------:R-:W-:Y:S02]  /*0350*/  @P0 IMAD.X R17, R0, 0x1, R17, P3 ;  /* 0x0000000100110824 */ /* 0x000fe400018e0611 */
[----:B----4-:R-:W-:Y:S02]  /*0360*/  VIADD R13, R7, 0x1 ;  /* 0x00000001070d7836 */ /* 0x010fe40000000000 */
[----:B------:R-:W-:-:S03]  /*0370*/  IMAD.SHL.U32 R7, R11, 0x8, RZ ;  /* 0x000000080b077824 */ /* 0x000fc600078e00ff */
[----:B------:R0:W-:Y:S01]  /*0380*/  STG.E desc[UR6][R4.64], R13 ;  /* 0x0000000d04007986 */ /* 0x0001e2000c101906 */
[----:B------:R-:W-:Y:S01]  /*0390*/  IMAD.IADD R7, R15, 0x1, R7 ;  /* 0x000000010f077824 */ /* 0x000fe200078e0207 */
[----:B------:R-:W-:Y:S02]  /*03a0*/  @P1 LOP3.LUT R15, R14, 0xfffffff8, RZ, 0xc0, !PT ;  /* 0xfffffff80e0f1812 */ /* 0x000fe400078ec0ff */
[----:B------:R2:W3:Y:S02]  /*03b0*/  @P0 LDG.E R16, desc[UR6][R16.64+0x4] ;  /* 0x0000040610100981 */ /* 0x0004e4000c1e1900 */
[----:B------:R-:W-:Y:S02]  /*03c0*/  @P1 LOP3.LUT R7, R7, 0x7, RZ, 0xc0, !PT ;  /* 0x0000000707071812 */ /* 0x000fe400078ec0ff */
[----:B------:R-:W-:-:S05]  /*03d0*/  @P1 IADD3 R20, P3, PT, R6, R15, RZ ;  /* 0x0000000f06141210 */ /* 0x000fca0007f7e0ff */
[----:B------:R-:W-:-:S05]  /*03e0*/  @P1 IMAD.X R21, R0, 0x1, R7, P3 ;  /* 0x0000000100151824 */ /* 0x000fca00018e0607 */
[----:B------:R-:W4:Y:S01]  /*03f0*/  @P1 LDG.E R15, desc[UR6][R20.64] ;  /* 0x00000006140f1981 */ /* 0x000f22000c1e1900 */
[----:B------:R-:W-:Y:S01]  /*0400*/  IMAD.X R7, RZ, RZ, ~R9, P2 ;  /* 0x000000ffff077224 */ /* 0x000fe200010e0e09 */
[----:B------:R-:W-:Y:S01]  /*0410*/  IADD3 R14, P2, PT, RZ, -R10, RZ ;  /* 0x8000000aff0e7210 */ /* 0x000fe20007f5e0ff */
[----:B------:R-:W-:-:S03]  /*0420*/  @!P0 IMAD.SHL.U32 R19, R12, 0x8, RZ ;  /* 0x000000080c138824 */ /* 0x000fc600078e00ff */
[----:B------:R-:W-:Y:S01]  /*0430*/  @!P0 SHF.L.U64.HI R23, R12, 0x3, R7 ;  /* 0x000000030c178819 */ /* 0x000fe20000010207 */
[----:B0-----:R-:W-:Y:S01]  /*0440*/  IMAD.X R13, RZ, RZ, ~R11, P2 ;  /* 0x000000ffff0d7224 */ /* 0x001fe200010e0e0b */
[----:B------:R-:W-:Y:S01]  /*0450*/  @!P0 LOP3.LUT R19, R19, 0xfffffff8, RZ, 0xc0, !PT ;  /* 0xfffffff813138812 */ /* 0x000fe200078ec0ff */
[----:B--2---:R-:W-:Y:S01]  /*0460*/  @!P1 IMAD.SHL.U32 R17, R14, 0x8, RZ ;  /* 0x000000080e119824 */ /* 0x004fe200078e00ff */
[----:B------:R-:W-:Y:S01]  /*0470*/  @!P0 LOP3.LUT R23, R23, 0x3, RZ, 0xc0, !PT ;  /* 0x0000000317178812 */ /* 0x000fe200078ec0ff */
[----:B------:R-:W2:Y:S01]  /*0480*/  @P1 LDG.E R20, desc[UR6][R20.64+0x4] ;  /* 0x0000040614141981 */ /* 0x000ea2000c1e1900 */
[----:B------:R-:W-:Y:S02]  /*0490*/  @!P0 IADD3 R18, P3, PT, R6, R19, RZ ;  /* 0x0000001306128210 */ /* 0x000fe40007f7e0ff */
[----:B------:R-:W-:-:S03]  /*04a0*/  @!P1 LOP3.LUT R17, R17, 0xfffffff8, RZ, 0xc0, !PT ;  /* 0xfffffff811119812 */ /* 0x000fc600078ec0ff */
[----:B------:R-:W-:Y:S01]  /*04b0*/  @!P0 IMAD.X R19, R0, 0x1, R23, P3 ;  /* 0x0000000100138824 */ /* 0x000fe200018e0617 */
[----:B------:R-:W-:-:S04]  /*04c0*/  @!P1 SHF.L.U64.HI R23, R14, 0x3, R13 ;  /* 0x000000030e179819 */ /* 0x000fc8000001020d */
[----:B------:R-:W-:Y:S01]  /*04d0*/  @!P1 LOP3.LUT R23, R23, 0x3, RZ, 0xc0, !PT ;  /* 0x0000000317179812 */ /* 0x000fe200078ec0ff */
[----:B---3--:R-:W-:Y:S01]  /*04e0*/  @P0 IMAD.MOV R22, RZ, RZ, -R16 ;  /* 0x000000ffff160224 */ /* 0x008fe200078e0a10 */
[----:B------:R-:W-:-:S05]  /*04f0*/  @!P1 IADD3 R16, P2, PT, R6, R17, RZ ;  /* 0x0000001106109210 */ /* 0x000fca0007f5e0ff */
[----:B------:R0:W3:Y:S01]  /*0500*/  @!P0 LDG.E R22, desc[UR6][R18.64] ;  /* 0x0000000612168981 */ /* 0x0000e2000c1e1900 */
[----:B------:R-:W-:Y:S02]  /*0510*/  @!P1 IMAD.X R17, R0, 0x1, R23, P2 ;  /* 0x0000000100119824 */ /* 0x000fe400010e0617 */
[----:B----4-:R-:W-:-:S06]  /*0520*/  @P1 IMAD.MOV R25, RZ, RZ, -R15 ;  /* 0x000000ffff191224 */ /* 0x010fcc00078e0a0f */
[----:B------:R-:W4:Y:S01]  /*0530*/  @!P1 LDG.E R25, desc[UR6][R16.64+0x4] ;  /* 0x0000040610199981 */ /* 0x000f22000c1e1900 */
[C---:B------:R-:W-:Y:S01]  /*0540*/  @P1 IMAD.SHL.U32 R23, R10.reuse, 0x8, RZ ;  /* 0x000000080a171824 */ /* 0x040fe200078e00ff */
[----:B-1----:R-:W-:Y:S01]  /*0550*/  ULOP3.LUT UR4, URZ, UR4, URZ, 0x33, !UPT ;  /* 0x00000004ff047292 */ /* 0x002fe2000f8e33ff */
[----:B------:R-:W-:-:S03]  /*0560*/  @P1 SHF.L.U64.HI R15, R10, 0x3, R11 ;  /* 0x000000030a0f1819 */ /* 0x000fc6000001020b */
[----:B------:R-:W-:Y:S02]  /*0570*/  @P1 LOP3.LUT R23, R23, 0xfffffff8, RZ, 0xc0, !PT ;  /* 0xfffffff817171812 */ /* 0x000fe400078ec0ff */
[----:B------:R-:W-:Y:S02]  /*0580*/  @P1 LOP3.LUT R15, R15, 0x7, RZ, 0xc0, !PT ;  /* 0x000000070f0f1812 */ /* 0x000fe400078ec0ff */
[----:B0-----:R-:W-:Y:S01]  /*0590*/  @P1 IADD3 R18, P2, PT, R6, R23, RZ ;  /* 0x0000001706121210 */ /* 0x001fe20007f5e0ff */
[----:B--2---:R-:W-:-:S04]  /*05a0*/  @P1 IMAD.MOV R27, RZ, RZ, -R20 ;  /* 0x000000ffff1b1224 */ /* 0x004fc800078e0a14 */
[----:B------:R-:W-:Y:S02]  /*05b0*/  @P1 IMAD.X R19, R0, 0x1, R15, P2 ;  /* 0x0000000100131824 */ /* 0x000fe400010e060f */
[----:B------:R-:W2:Y:S01]  /*05c0*/  @!P1 LDG.E R27, desc[UR6][R16.64] ;  /* 0x00000006101b9981 */ /* 0x000ea2000c1e1900 */
[----:B---3--:R-:W-:-:S05]  /*05d0*/  IMAD.MOV R22, RZ, RZ, -R22 ;  /* 0x000000ffff167224 */ /* 0x008fca00078e0a16 */
[----:B----4-:R-:W-:-:S05]  /*05e0*/  VIADDMNMX R25, R22, UR4, R25, PT ;  /* 0x0000000416197c46 */ /* 0x010fca000b800119 */
[----:B------:R-:W-:-:S05]  /*05f0*/  @P1 IMAD.MOV R29, RZ, RZ, -R25 ;  /* 0x000000ffff1d1224 */ /* 0x000fca00078e0a19 */
[----:B------:R0:W-:Y:S04]  /*0600*/  @P1 STG.E desc[UR6][R18.64], R29 ;  /* 0x0000001d12001986 */ /* 0x0001e8000c101906 */
[----:B------:R-:W3:Y:S01]  /*0610*/  @P1 LDG.E.64 R20, desc[UR6][R2.64] ;  /* 0x0000000602141981 */ /* 0x000ee2000c1e1b00 */
[C---:B------:R-:W-:Y:S01]  /*0620*/  @!P1 IMAD.SHL.U32 R24, R14.reuse, 0x8, RZ ;  /* 0x000000080e189824 */ /* 0x040fe200078e00ff */
[----:B------:R-:W-:-:S04]  /*0630*/  @!P1 SHF.L.U64.HI R22, R14, 0x3, R13 ;  /* 0x000000030e169819 */ /* 0x000fc8000001020d */
[----:B------:R-:W-:Y:S02]  /*0640*/  @!P1 LOP3.LUT R24, R24, 0xfffffff8, RZ, 0xc0, !PT ;  /* 0xfffffff818189812 */ /* 0x000fe400078ec0ff */
[----:B------:R-:W-:Y:S02]  /*0650*/  @!P1 LOP3.LUT R26, R22, 0x3, RZ, 0xc0, !PT ;  /* 0x00000003161a9812 */ /* 0x000fe400078ec0ff */
[----:B------:R-:W-:Y:S02]  /*0660*/  @!P1 IADD3 R22, P3, PT, R6, R24, RZ ;  /* 0x0000001806169210 */ /* 0x000fe40007f7e0ff */
[----:B---3--:R-:W-:-:S03]  /*0670*/  @P1 IADD3 R20, P2, PT, R20, R23, RZ ;  /* 0x0000001714141210 */ /* 0x008fc60007f5e0ff */
[----:B------:R-:W-:Y:S02]  /*0680*/  @!P1 IMAD.X R23, R0, 0x1, R26, P3 ;  /* 0x0000000100179824 */ /* 0x000fe400018e061a */
[----:B------:R-:W-:Y:S02]  /*0690*/  @P1 IMAD.X R21, R21, 0x1, R15, P2 ;  /* 0x0000000115151824 */ /* 0x000fe400010e060f */
[----:B------:R-:W-:-:S05]  /*06a0*/  @P1 IMAD.MOV R15, RZ, RZ, -R27 ;  /* 0x000000ffff0f1224 */ /* 0x000fca00078e0a1b */
[----:B------:R1:W-:Y:S04]  /*06b0*/  @P1 STG.E desc[UR6][R20.64+0x4], R15 ;  /* 0x0000040f14001986 */ /* 0x0003e8000c101906 */
[----:B--2---:R-:W-:Y:S04]  /*06c0*/  @!P1 STG.E desc[UR6][R22.64], R27 ;  /* 0x0000001b16009986 */ /* 0x004fe8000c101906 */
[----:B------:R2:W-:Y:S04]  /*06d0*/  @!P1 STG.E desc[UR6][R22.64+0x4], R25 ;  /* 0x0000041916009986 */ /* 0x0005e8000c101906 */
[----:B------:R-:W3:Y:S01]  /*06e0*/  @P0 LDG.E.64 R16, desc[UR6][R2.64] ;  /* 0x0000000602100981 */ /* 0x000ee2000c1e1b00 */
[C---:B0-----:R-:W-:Y:S01]  /*06f0*/  @P0 IMAD.SHL.U32 R19, R8.reuse, 0x8, RZ ;  /* 0x0000000808130824 */ /* 0x041fe200078e00ff */
[----:B------:R-:W-:-:S04]  /*0700*/  @P0 SHF.L.U64.HI R0, R8, 0x3, R9 ;  /* 0x0000000308000819 */ /* 0x000fc80000010209 */
[----:B------:R-:W-:Y:S02]  /*0710*/  @P0 LOP3.LUT R19, R19, 0xfffffff8, RZ, 0xc0, !PT ;  /* 0xfffffff813130812 */ /* 0x000fe400078ec0ff */
[----:B------:R-:W-:Y:S02]  /*0720*/  @P0 LOP3.LUT R0, R0, 0x7, RZ, 0xc0, !PT ;  /* 0x0000000700000812 */ /* 0x000fe400078ec0ff */
[----:B---3--:R-:W-:-:S05]  /*0730*/  @P0 IADD3 R18, P2, PT, R16, R19, RZ ;  /* 0x0000001310120210 */ /* 0x008fca0007f5e0ff */
[----:B------:R-:W-:Y:S02]  /*0740*/  @P0 IMAD.X R19, R17, 0x1, R0, P2 ;  /* 0x0000000111130824 */ /* 0x000fe400010e0600 */
[----:B------:R-:W3:Y:S01]  /*0750*/  @!P0 LDG.E.64 R16, desc[UR6][R2.64] ;  /* 0x0000000602108981 */ /* 0x000ee2000c1e1b00 */
[C---:B------:R-:W-:Y:S01]  /*0760*/  @P1 IMAD.SHL.U32 R0, R10.reuse, 0x8, RZ ;  /* 0x000000080a001824 */ /* 0x040fe200078e00ff */
[----:B------:R-:W-:-:S04]  /*0770*/  @P1 SHF.L.U64.HI R10, R10, 0x3, R11 ;  /* 0x000000030a0a1819 */ /* 0x000fc8000001020b */
[----:B------:R-:W-:Y:S02]  /*0780*/  @P1 LOP3.LUT R11, R0, 0xfffffff8, RZ, 0xc0, !PT ;  /* 0xfffffff8000b1812 */ /* 0x000fe400078ec0ff */
[----:B------:R-:W-:Y:S02]  /*0790*/  @P1 LOP3.LUT R0, R10, 0x7, RZ, 0xc0, !PT ;  /* 0x000000070a001812 */ /* 0x000fe400078ec0ff */
[----:B---3--:R-:W-:-:S05]  /*07a0*/  @P1 IADD3 R10, P2, PT, R16, R11, RZ ;  /* 0x0000000b100a1210 */ /* 0x008fca0007f5e0ff */
[----:B------:R-:W-:Y:S02]  /*07b0*/  @P1 IMAD.X R11, R17, 0x1, R0, P2 ;  /* 0x00000001110b1824 */ /* 0x000fe400010e0600 */
[----:B------:R-:W3:Y:S04]  /*07c0*/  @P0 LDG.E R0, desc[UR6][R18.64] ;  /* 0x0000000612000981 */ /* 0x000ee8000c1e1900 */
[----:B------:R0:W4:Y:S01]  /*07d0*/  @P1 LDG.E R10, desc[UR6][R10.64+0x4] ;  /* 0x000004060a0a1981 */ /* 0x000122000c1e1900 */
[C---:B------:R-:W-:Y:S01]  /*07e0*/  @!P1 IMAD.SHL.U32 R6, R14.reuse, 0x8, RZ ;  /* 0x000000080e069824 */ /* 0x040fe200078e00ff */
[----:B------:R-:W-:-:S04]  /*07f0*/  @!P1 SHF.L.U64.HI R13, R14, 0x3, R13 ;  /* 0x000000030e0d9819 */ /* 0x000fc8000001020d */
[----:B------:R-:W-:Y:S01]  /*0800*/  @!P1 LOP3.LUT R15, R6, 0xfffffff8, RZ, 0xc0, !PT ;  /* 0xfffffff8060f9812 */ /* 0x000fe200078ec0ff */
[----:B-1----:R-:W-:Y:S01]  /*0810*/  @!P0 IMAD.SHL.U32 R20, R12, 0x8, RZ ;  /* 0x000000080c148824 */ /* 0x002fe200078e00ff */
[----:B------:R-:W-:Y:S01]  /*0820*/  @!P1 LOP3.LUT R6, R13, 0x3, RZ, 0xc0, !PT ;  /* 0x000000030d069812 */ /* 0x000fe200078ec0ff */
[----:B------:R-:W2:Y:S01]  /*0830*/  @P0 LDG.E R18, desc[UR6][R18.64+0x4] ;  /* 0x0000040612120981 */ /* 0x000ea2000c1e1900 */
[----:B------:R-:W-:Y:S02]  /*0840*/  @!P1 IADD3 R14, P2, PT, R16, R15, RZ ;  /* 0x0000000f100e9210 */ /* 0x000fe40007f5e0ff */
[----:B0-----:R-:W-:-:S03]  /*0850*/  @!P0 LOP3.LUT R11, R20, 0xfffffff8, RZ, 0xc0, !PT ;  /* 0xfffffff8140b8812 */ /* 0x001fc600078ec0ff */
[----:B------:R-:W-:Y:S01]  /*0860*/  @!P1 IMAD.X R15, R17, 0x1, R6, P2 ;  /* 0x00000001110f9824 */ /* 0x000fe200010e0606 */
[----:B------:R-:W-:-:S04]  /*0870*/  @!P0 SHF.L.U64.HI R6, R12, 0x3, R7 ;  /* 0x000000030c068819 */ /* 0x000fc80000010207 */
[----:B------:R-:W-:Y:S01]  /*0880*/  @!P0 LOP3.LUT R6, R6, 0x3, RZ, 0xc0, !PT ;  /* 0x0000000306068812 */ /* 0x000fe200078ec0ff */
[----:B----4-:R-:W-:-:S06]  /*0890*/  @P1 IMAD.MOV R13, RZ, RZ, -R10 ;  /* 0x000000ffff0d1224 */ /* 0x010fcc00078e0a0a */
[----:B------:R-:W4:Y:S01]  /*08a0*/  @!P1 LDG.E R13, desc[UR6][R14.64] ;  /* 0x000000060e0d9981 */ /* 0x000f22000c1e1900 */
[----:B------:R-:W-:-:S05]  /*08b0*/  @!P0 IADD3 R10, P1, PT, R16, R11, RZ ;  /* 0x0000000b100a8210 */ /* 0x000fca0007f3e0ff */
[----:B------:R-:W-:Y:S02]  /*08c0*/  @!P0 IMAD.X R11, R17, 0x1, R6, P1 ;  /* 0x00000001110b8824 */ /* 0x000fe400008e0606 */
[----:B---3--:R-:W-:-:S06]  /*08d0*/  @P0 IMAD.MOV R6, RZ, RZ, -R0 ;  /* 0x000000ffff060224 */ /* 0x008fcc00078e0a00 */
[----:B------:R-:W3:Y:S01]  /*08e0*/  @!P0 LDG.E R6, desc[UR6][R10.64+0x4] ;  /* 0x000004060a068981 */ /* 0x000ee2000c1e1900 */
[----:B------:R-:W-:Y:S01]  /*08f0*/  @P0 SHF.L.U64.HI R0, R8, 0x3, R9 ;  /* 0x0000000308000819 */ /* 0x000fe20000010209 */
[----:B--2---:R-:W-:-:S03]  /*0900*/  @P0 IMAD.MOV R19, RZ, RZ, -R18 ;  /* 0x000000ffff130224 */ /* 0x004fc600078e0a12 */
[----:B------:R-:W-:-:S03]  /*0910*/  @P0 LOP3.LUT R0, R0, 0x7, RZ, 0xc0, !PT ;  /* 0x0000000700000812 */ /* 0x000fc600078ec0ff */
[----:B------:R-:W2:Y:S01]  /*0920*/  @!P0 LDG.E R19, desc[UR6][R10.64] ;  /* 0x000000060a138981 */ /* 0x000ea2000c1e1900 */
[----:B----4-:R-:W-:Y:S02]  /*0930*/  IMAD.MOV R23, RZ, RZ, -R13 ;  /* 0x000000ffff177224 */ /* 0x010fe400078e0a0d */
[----:B------:R-:W-:-:S05]  /*0940*/  @P0 IMAD.SHL.U32 R13, R8, 0x8, RZ ;  /* 0x00000008080d0824 */ /* 0x000fca00078e00ff */
[----:B------:R-:W-:-:S04]  /*0950*/  @P0 LOP3.LUT R13, R13, 0xfffffff8, RZ, 0xc0, !PT ;  /* 0xfffffff80d0d0812 */ /* 0x000fc800078ec0ff */
[----:B------:R-:W-:Y:S02]  /*0960*/  @P0 IADD3 R14, P1, PT, R16, R13, RZ ;  /* 0x0000000d100e0210 */ /* 0x000fe40007f3e0ff */
[----:B---3--:R-:W-:Y:S01]  /*0970*/  VIADDMNMX R23, R23, UR4, R6, PT ;  /* 0x0000000417177c46 */ /* 0x008fe2000b800106 */
[----:B------:R-:W0:Y:S02]  /*0980*/  LDCU UR4, c[0x0][0x3b0] ;  /* 0x00007600ff0477ac */ /* 0x000e240008000800 */
[----:B------:R-:W-:Y:S02]  /*0990*/  @P0 IMAD.X R15, R17, 0x1, R0, P1 ;  /* 0x00000001110f0824 */ /* 0x000fe400008e0600 */
[----:B------:R-:W-:-:S05]  /*09a0*/  @P0 IMAD.MOV R21, RZ, RZ, -R23 ;  /* 0x000000ffff150224 */ /* 0x000fca00078e0a17 */
[----:B------:R-:W-:Y:S04]  /*09b0*/  @P0 STG.E desc[UR6][R14.64], R21 ;  /* 0x000000150e000986 */ /* 0x000fe8000c101906 */
[----:B------:R-:W3:Y:S01]  /*09c0*/  @P0 LDG.E.64 R8, desc[UR6][R2.64] ;  /* 0x0000000602080981 */ /* 0x000ee2000c1e1b00 */
[C---:B------:R-:W-:Y:S01]  /*09d0*/  @!P0 IMAD.SHL.U32 R6, R12.reuse, 0x8, RZ ;  /* 0x000000080c068824 */ /* 0x040fe200078e00ff */
[----:B------:R-:W-:-:S04]  /*09e0*/  @!P0 SHF.L.U64.HI R7, R12, 0x3, R7 ;  /* 0x000000030c078819 */ /* 0x000fc80000010207 */
[----:B------:R-:W-:Y:S02]  /*09f0*/  @!P0 LOP3.LUT R25, R6, 0xfffffff8, RZ, 0xc0, !PT ;  /* 0xfffffff806198812 */ /* 0x000fe400078ec0ff */
[----:B------:R-:W-:Y:S02]  /*0a00*/  @!P0 LOP3.LUT R6, R7, 0x3, RZ, 0xc0, !PT ;  /* 0x0000000307068812 */ /* 0x000fe400078ec0ff */
[----:B------:R-:W-:Y:S01]  /*0a10*/  @!P0 IADD3 R16, P2, PT, R16, R25, RZ ;  /* 0x0000001910108210 */ /* 0x000fe20007f5e0ff */
[----:B------:R-:W-:-:S04]  /*0a20*/  @P0 IMAD.MOV R11, RZ, RZ, -R19 ;  /* 0x000000ffff0b0224 */ /* 0x000fc800078e0a13 */
[----:B------:R-:W-:Y:S02]  /*0a30*/  @!P0 IMAD.X R17, R17, 0x1, R6, P2 ;  /* 0x0000000111118824 */ /* 0x000fe400010e0606 */
[----:B------:R-:W1:Y:S01]  /*0a40*/  LDC.64 R6, c[0x0][0x3a0] ;  /* 0x0000e800ff067b82 */ /* 0x000e620000000a00 */
[----:B---3--:R-:W-:-:S05]  /*0a50*/  @P0 IADD3 R8, P1, PT, R8, R13, RZ ;  /* 0x0000000d08080210 */ /* 0x008fca0007f3e0ff */
[----:B------:R-:W-:-:S05]  /*0a60*/  @P0 IMAD.X R9, R9, 0x1, R0, P1 ;  /* 0x0000000109090824 */ /* 0x000fca00008e0600 */
[----:B------:R3:W-:Y:S04]  /*0a70*/  @P0 STG.E desc[UR6][R8.64+0x4], R11 ;  /* 0x0000040b08000986 */ /* 0x0007e8000c101906 */
[----:B--2---:R2:W-:Y:S04]  /*0a80*/  @!P0 STG.E desc[UR6][R16.64], R19 ;  /* 0x0000001310008986 */ /* 0x0045e8000c101906 */
[----:B------:R-:W-:Y:S04]  /*0a90*/  @!P0 STG.E desc[UR6][R16.64+0x4], R23 ;  /* 0x0000041710008986 */ /* 0x000fe8000c101906 */
[----:B------:R-:W4:Y:S01]  /*0aa0*/  LDG.E R0, desc[UR6][R4.64] ;  /* 0x0000000604007981 */ /* 0x000f22000c1e1900 */
[----:B-1----:R-:W-:-:S05]  /*0ab0*/  IMAD.MOV R10, RZ, RZ, -R6 ;  /* 0x000000ffff0a7224 */ /* 0x002fca00078e0a06 */
[----:B------:R-:W-:-:S04]  /*0ac0*/  LOP3.LUT R10, R10, 0x80000000, RZ, 0xc0, !PT ;  /* 0x800000000a0a7812 */ /* 0x000fc800078ec0ff */
[----:B------:R-:W-:-:S04]  /*0ad0*/  ISETP.NE.U32.AND P0, PT, R10, RZ, PT ;  /* 0x000000ff0a00720c */ /* 0x000fc80003f05070 */
[----:B------:R-:W-:Y:S01]  /*0ae0*/  ISETP.NE.AND.EX P0, PT, RZ, RZ, PT, P0 ;  /* 0x000000ffff00720c */ /* 0x000fe20003f05300 */
[----:B----4-:R-:W-:-:S05]  /*0af0*/  VIADD R13, R0, 0x1 ;  /* 0x00000001000d7836 */ /* 0x010fca0000000000 */
[----:B------:R1:W-:Y:S07]  /*0b00*/  STG.E desc[UR6][R4.64], R13 ;  /* 0x0000000d04007986 */ /* 0x0003ee000c101906 */
[----:B---3--:R-:W3:Y:S01]  /*0b10*/  @P0 LDG.E.64 R10, desc[UR6][R2.64] ;  /* 0x00000006020a0981 */ /* 0x008ee2000c1e1b00 */
[----:B------:R-:W-:-:S04]  /*0b20*/  IMAD.WIDE.U32 R8, R6, 0x8, RZ ;  /* 0x0000000806087825 */ /* 0x000fc800078e00ff */
[----:B------:R-:W-:-:S04]  /*0b30*/  IMAD.SHL.U32 R15, R7, 0x8, RZ ;  /* 0x00000008070f7824 */ /* 0x000fc800078e00ff */
[----:B------:R-:W-:Y:S01]  /*0b40*/  IMAD.IADD R0, R9, 0x1, R15 ;  /* 0x0000000109007824 */ /* 0x000fe200078e020f */
[----:B------:R-:W-:-:S04]  /*0b50*/  @P0 LOP3.LUT R9, R8, 0xfffffff8, RZ, 0xc0, !PT ;  /* 0xfffffff808090812 */ /* 0x000fc800078ec0ff */
[----:B------:R-:W-:Y:S02]  /*0b60*/  @P0 LOP3.LUT R0, R0, 0x7, RZ, 0xc0, !PT ;  /* 0x0000000700000812 */ /* 0x000fe400078ec0ff */
[----:B---3--:R-:W-:Y:S02]  /*0b70*/  @P0 IADD3 R18, P1, PT, R10, R9, RZ ;  /* 0x000000090a120210 */ /* 0x008fe40007f3e0ff */
[----:B------:R-:W3:Y:S03]  /*0b80*/  LDC.64 R8, c[0x0][0x3a8] ;  /* 0x0000ea00ff087b82 */ /* 0x000ee60000000a00 */
[----:B--2---:R-:W-:Y:S02]  /*0b90*/  @P0 IMAD.X R19, R11, 0x1, R0, P1 ;  /* 0x000000010b130824 */ /* 0x004fe400008e0600 */
[----:B------:R-:W2:Y:S01]  /*0ba0*/  @!P0 LDG.E.64 R10, desc[UR6][R2.64] ;  /* 0x00000006020a8981 */ /* 0x000ea2000c1e1b00 */
[----:B---3--:R-:W-:-:S04]  /*0bb0*/  IADD3 R0, P2, PT, RZ, -R8, RZ ;  /* 0x80000008ff007210 */ /* 0x008fc80007f5e0ff */
[----:B-1----:R-:W-:-:S04]  /*0bc0*/  LOP3.LUT R4, R0, 0x80000000, RZ, 0xc0, !PT ;  /* 0x8000000000047812 */ /* 0x002fc800078ec0ff */
[----:B------:R-:W-:-:S04]  /*0bd0*/  ISETP.NE.U32.AND P1, PT, R4, RZ, PT ;  /* 0x000000ff0400720c */ /* 0x000fc80003f25070 */
[----:B------:R-:W-:Y:S01]  /*0be0*/  ISETP.NE.AND.EX P1, PT, RZ, RZ, PT, P1 ;  /* 0x000000ffff00720c */ /* 0x000fe20003f25310 */
[----:B------:R-:W-:-:S04]  /*0bf0*/  IMAD.WIDE.U32 R4, R8, 0x8, RZ ;  /* 0x0000000808047825 */ /* 0x000fc800078e00ff */
[----:B------:R-:W-:-:S04]  /*0c00*/  IMAD.SHL.U32 R13, R9, 0x8, RZ ;  /* 0x00000008090d7824 */ /* 0x000fc800078e00ff */
[----:B------:R-:W-:-:S04]  /*0c10*/  IMAD.IADD R12, R5, 0x1, R13 ;  /* 0x00000001050c7824 */ /* 0x000fc800078e020d */
[----:B------:R-:W-:Y:S02]  /*0c20*/  @P1 LOP3.LUT R5, R4, 0xfffffff8, RZ, 0xc0, !PT ;  /* 0xfffffff804051812 */ /* 0x000fe400078ec0ff */
[----:B------:R-:W-:Y:S02]  /*0c30*/  @P1 LOP3.LUT R4, R12, 0x7, RZ, 0xc0, !PT ;  /* 0x000000070c041812 */ /* 0x000fe400078ec0ff */
[----:B------:R-:W3:Y:S01]  /*0c40*/  @P0 LDG.E R12, desc[UR6][R18.64] ;  /* 0x00000006120c0981 */ /* 0x000ee2000c1e1900 */
[----:B------:R-:W-:Y:S01]  /*0c50*/  @!P1 IMAD.SHL.U32 R17, R0, 0x8, RZ ;  /* 0x0000000800119824 */ /* 0x000fe200078e00ff */
[----:B--2---:R-:W-:Y:S02]  /*0c60*/  @P1 IADD3 R14, P3, PT, R10, R5, RZ ;  /* 0x000000050a0e1210 */ /* 0x004fe40007f7e0ff */
[----:B------:R-:W2:Y:S03]  /*0c70*/  @P0 LDG.E R18, desc[UR6][R18.64+0x4] ;  /* 0x0000040612120981 */ /* 0x000ea6000c1e1900 */
[----:B------:R-:W-:-:S05]  /*0c80*/  @P1 IMAD.X R15, R11, 0x1, R4, P3 ;  /* 0x000000010b0f1824 */ /* 0x000fca00018e0604 */
[----:B------:R1:W4:Y:S01]  /*0c90*/  @P1 LDG.E R14, desc[UR6][R14.64+0x4] ;  /* 0x000004060e0e1981 */ /* 0x000322000c1e1900 */
[----:B------:R-:W-:Y:S01]  /*0ca0*/  IMAD.X R5, RZ, RZ, ~R9, P2 ;  /* 0x000000ffff057224 */ /* 0x000fe200010e0e09 */
[----:B------:R-:W-:Y:S02]  /*0cb0*/  @!P1 LOP3.LUT R17, R17, 0xfffffff8, RZ, 0xc0, !PT ;  /* 0xfffffff811119812 */ /* 0x000fe400078ec0ff */
[----:B------:R-:W-:Y:S02]  /*0cc0*/  IADD3 R4, P2, PT, RZ, -R6, RZ ;  /* 0x80000006ff047210 */ /* 0x000fe40007f5e0ff */
[----:B------:R-:W-:Y:S02]  /*0cd0*/  @!P1 SHF.L.U64.HI R20, R0, 0x3, R5 ;  /* 0x0000000300149819 */ /* 0x000fe40000010205 */
[----:B------:R-:W-:Y:S01]  /*0ce0*/  @!P1 IADD3 R16, P3, PT, R10, R17, RZ ;  /* 0x000000110a109210 */ /* 0x000fe20007f7e0ff */
[----:B------:R-:W-:Y:S01]  /*0cf0*/  IMAD.X R13, RZ, RZ, ~R7, P2 ;  /* 0x000000ffff0d7224 */ /* 0x000fe200010e0e07 */
[----:B------:R-:W-:Y:S01]  /*0d00*/  @!P1 LOP3.LUT R20, R20, 0x3, RZ, 0xc0, !PT ;  /* 0x0000000314149812 */ /* 0x000fe200078ec0ff */
[----:B------:R-:W-:-:S04]  /*0d10*/  @!P0 IMAD.SHL.U32 R22, R4, 0x8, RZ ;  /* 0x0000000804168824 */ /* 0x000fc800078e00ff */
[----:B------:R-:W-:Y:S01]  /*0d20*/  @!P1 IMAD.X R17, R11, 0x1, R20, P3 ;  /* 0x000000010b119824 */ /* 0x000fe200018e0614 */
[----:B------:R-:W-:Y:S02]  /*0d30*/  @!P0 SHF.L.U64.HI R20, R4, 0x3, R13 ;  /* 0x0000000304148819 */ /* 0x000fe4000001020d */
[----:B-1----:R-:W-:Y:S02]  /*0d40*/  @!P0 LOP3.LUT R15, R22, 0xfffffff8, RZ, 0xc0, !PT ;  /* 0xfffffff8160f8812 */ /* 0x002fe400078ec0ff */
[----:B------:R-:W-:Y:S01]  /*0d50*/  @!P0 LOP3.LUT R20, R20, 0x3, RZ, 0xc0, !PT ;  /* 0x0000000314148812 */ /* 0x000fe200078ec0ff */
[----:B----4-:R-:W-:Y:S01]  /*0d60*/  @P1 IMAD.MOV R21, RZ, RZ, -R14 ;  /* 0x000000ffff151224 */ /* 0x010fe200078e0a0e */
[----:B------:R-:W-:-:S05]  /*0d70*/  @!P0 IADD3 R14, P2, PT, R10, R15, RZ ;  /* 0x0000000f0a0e8210 */ /* 0x000fca0007f5e0ff */
[----:B------:R-:W-:Y:S01]  /*0d80*/  @!P0 IMAD.X R15, R11, 0x1, R20, P2 ;  /* 0x000000010b0f8824 */ /* 0x000fe200010e0614 */
[----:B------:R1:W4:Y:S01]  /*0d90*/  @!P1 LDG.E R21, desc[UR6][R16.64] ;  /* 0x0000000610159981 */ /* 0x000322000c1e1900 */
[----:B---3--:R-:W-:-:S06]  /*0da0*/  @P0 IMAD.MOV R20, RZ, RZ, -R12 ;  /* 0x000000ffff140224 */ /* 0x008fcc00078e0a0c */
[----:B------:R-:W3:Y:S01]  /*0db0*/  @!P0 LDG.E R20, desc[UR6][R14.64+0x4] ;  /* 0x000004060e148981 */ /* 0x000ee2000c1e1900 */
[C---:B------:R-:W-:Y:S01]  /*0dc0*/  @P0 IMAD.SHL.U32 R23, R6.reuse, 0x8, RZ ;  /* 0x0000000806170824 */ /* 0x040fe200078e00ff */
[----:B0-----:R-:W-:Y:S01]  /*0dd0*/  ULOP3.LUT UR4, URZ, UR4, URZ, 0x33, !UPT ;  /* 0x00000004ff047292 */ /* 0x001fe2000f8e33ff */
[----:B------:R-:W-:-:S03]  /*0de0*/  @P0 SHF.L.U64.HI R12, R6, 0x3, R7 ;  /* 0x00000003060c0819 */ /* 0x000fc60000010207 */
[----:B------:R-:W-:Y:S02]  /*0df0*/  @P0 LOP3.LUT R23, R23, 0xfffffff8, RZ, 0xc0, !PT ;  /* 0xfffffff817170812 */ /* 0x000fe400078ec0ff */
[----:B------:R-:W-:Y:S02]  /*0e00*/  @P0 LOP3.LUT R12, R12, 0x7, RZ, 0xc0, !PT ;  /* 0x000000070c0c0812 */ /* 0x000fe400078ec0ff */
[----:B-1----:R-:W-:Y:S01]  /*0e10*/  @P0 IADD3 R16, P2, PT, R10, R23, RZ ;  /* 0x000000170a100210 */ /* 0x002fe20007f5e0ff */
[----:B--2---:R-:W-:-:S06]  /*0e20*/  @P0 IMAD.MOV R25, RZ, RZ, -R18 ;  /* 0x000000ffff190224 */ /* 0x004fcc00078e0a12 */
[----:B------:R-:W2:Y:S01]  /*0e30*/  @!P0 LDG.E R25, desc[UR6][R14.64] ;  /* 0x000000060e198981 */ /* 0x000ea2000c1e1900 */
[----:B----4-:R-:W-:-:S05]  /*0e40*/  IMAD.MOV R17, RZ, RZ, -R21 ;  /* 0x000000ffff117224 */ /* 0x010fca00078e0a15 */
[----:B---3--:R-:W-:Y:S01]  /*0e50*/  VIADDMNMX R19, R17, UR4, R20, PT ;  /* 0x0000000411137c46 */ /* 0x008fe2000b800114 */
[----:B------:R-:W-:-:S04]  /*0e60*/  @P0 IMAD.X R17, R11, 0x1, R12, P2 ;  /* 0x000000010b110824 */ /* 0x000fc800010e060c */
[----:B------:R-:W-:-:S05]  /*0e70*/  @P0 IMAD.MOV R27, RZ, RZ, -R19 ;  /* 0x000000ffff1b0224 */ /* 0x000fca00078e0a13 */
[----:B------:R0:W-:Y:S04]  /*0e80*/  @P0 STG.E desc[UR6][R16.64], R27 ;  /* 0x0000001b10000986 */ /* 0x0001e8000c101906 */
[----:B------:R-:W3:Y:S01]  /*0e90*/  @P0 LDG.E.64 R20, desc[UR6][R2.64] ;  /* 0x0000000602140981 */ /* 0x000ee2000c1e1b00 */
[----:B------:R-:W-:Y:S02]  /*0ea0*/  @!P0 SHF.L.U64.HI R18, R4, 0x3, R13 ;  /* 0x0000000304128819 */ /* 0x000fe4000001020d */
[----:B------:R-:W-:Y:S02]  /*0eb0*/  @!P0 LOP3.LUT R29, R22, 0xfffffff8, RZ, 0xc0, !PT ;  /* 0xfffffff8161d8812 */ /* 0x000fe400078ec0ff */
[----:B------:R-:W-:Y:S02]  /*0ec0*/  @!P0 LOP3.LUT R18, R18, 0x3, RZ, 0xc0, !PT ;  /* 0x0000000312128812 */ /* 0x000fe400078ec0ff */
[----:B------:R-:W-:-:S05]  /*0ed0*/  @!P0 IADD3 R10, P3, PT, R10, R29, RZ ;  /* 0x0000001d0a0a8210 */ /* 0x000fca0007f7e0ff */
[----:B------:R-:W-:Y:S01]  /*0ee0*/  @!P0 IMAD.X R11, R11, 0x1, R18, P3 ;  /* 0x000000010b0b8824 */ /* 0x000fe200018e0612 */
[----:B---3--:R-:W-:Y:S01]  /*0ef0*/  @P0 IADD3 R20, P2, PT, R20, R23, RZ ;  /* 0x0000001714140210 */ /* 0x008fe20007f5e0ff */
[----:B------:R-:W-:-:S04]  /*0f00*/  @P0 IMAD.MOV R23, RZ, RZ, -R25 ;  /* 0x000000ffff170224 */ /* 0x000fc800078e0a19 */
[----:B------:R-:W-:-:S05]  /*0f10*/  @P0 IMAD.X R21, R21, 0x1, R12, P2 ;  /* 0x0000000115150824 */ /* 0x000fca00010e060c */
[----:B------:R-:W-:Y:S04]  /*0f20*/  @P0 STG.E desc[UR6][R20.64+0x4], R23 ;  /* 0x0000041714000986 */ /* 0x000fe8000c101906 */
[----:B--2---:R-:W-:Y:S04]  /*0f30*/  @!P0 STG.E desc[UR6][R10.64], R25 ;  /* 0x000000190a008986 */ /* 0x004fe8000c101906 */
[----:B------:R1:W-:Y:S04]  /*0f40*/  @!P0 STG.E desc[UR6][R10.64+0x4], R19 ;  /* 0x000004130a008986 */ /* 0x0003e8000c101906 */
[----:B------:R-:W2:Y:S01]  /*0f50*/  @P1 LDG.E.64 R14, desc[UR6][R2.64] ;  /* 0x00000006020e1981 */ /* 0x000ea2000c1e1b00 */
[C---:B0-----:R-:W-:Y:S01]  /*0f60*/  @P1 IMAD.SHL.U32 R17, R8.reuse, 0x8, RZ ;  /* 0x0000000808111824 */ /* 0x041fe200078e00ff */
[----:B------:R-:W-:-:S04]  /*0f70*/  @P1 SHF.L.U64.HI R12, R8, 0x3, R9 ;  /* 0x00000003080c1819 */ /* 0x000fc80000010209 */
[----:B------:R-:W-:Y:S02]  /*0f80*/  @P1 LOP3.LUT R17, R17, 0xfffffff8, RZ, 0xc0, !PT ;  /* 0xfffffff811111812 */ /* 0x000fe400078ec0ff */
[----:B------:R-:W-:Y:S02]  /*0f90*/  @P1 LOP3.LUT R12, R12, 0x7, RZ, 0xc0, !PT ;  /* 0x000000070c0c1812 */ /* 0x000fe400078ec0ff */
[----:B--2---:R-:W-:-:S05]  /*0fa0*/  @P1 IADD3 R16, P2, PT, R14, R17, RZ ;  /* 0x000000110e101210 */ /* 0x004fca0007f5e0ff */
[----:B------:R-:W-:Y:S02]  /*0fb0*/  @P1 IMAD.X R17, R15, 0x1, R12, P2 ;  /* 0x000000010f111824 */ /* 0x000fe400010e060c */
[----:B------:R-:W2:Y:S01]  /*0fc0*/  @!P1 LDG.E.64 R14, desc[UR6][R2.64] ;  /* 0x00000006020e9981 */ /* 0x000ea2000c1e1b00 */
[C---:B------:R-:W-:Y:S01]  /*0fd0*/  @P0 IMAD.SHL.U32 R12, R6.reuse, 0x8, RZ ;  /* 0x00000008060c0824 */ /* 0x040fe200078e00ff */
[----:B------:R-:W-:-:S04]  /*0fe0*/  @P0 SHF.L.U64.HI R6, R6, 0x3, R7 ;  /* 0x0000000306060819 */ /* 0x000fc80000010207 */
[----:B------:R-:W-:Y:S02]  /*0ff0*/  @P0 LOP3.LUT R7, R12, 0xfffffff8, RZ, 0xc0, !PT ;  /* 0xfffffff80c070812 */ /* 0x000fe400078ec0ff */
[----:B------:R-:W-:Y:S01]  /*1000*/  @P0 LOP3.LUT R10, R6, 0x7, RZ, 0xc0, !PT ;  /* 0x00000007060a0812 */ /* 0x000fe200078ec0ff */
[----:B------:R-:W3:Y:S01]  /*1010*/  @P1 LDG.E R12, desc[UR6][R16.64] ;  /* 0x00000006100c1981 */ /* 0x000ee2000c1e1900 */
[----:B------:R-:W-:-:S03]  /*1020*/  @!P1 IMAD.SHL.U32 R18, R0, 0x8, RZ ;  /* 0x0000000800129824 */ /* 0x000fc600078e00ff */
[----:B------:R-:W4:Y:S01]  /*1030*/  @P1 LDG.E R16, desc[UR6][R16.64+0x4] ;  /* 0x0000040610101981 */ /* 0x000f22000c1e1900 */
[----:B--2---:R-:W-:-:S05]  /*1040*/  @P0 IADD3 R6, P2, PT, R14, R7, RZ ;  /* 0x000000070e060210 */ /* 0x004fca0007f5e0ff */
[----:B------:R-:W-:-:S05]  /*1050*/  @P0 IMAD.X R7, R15, 0x1, R10, P2 ;  /* 0x000000010f070824 */ /* 0x000fca00010e060a */
[----:B------:R0:W2:Y:S01]  /*1060*/  @P0 LDG.E R6, desc[UR6][R6.64+0x4] ;  /* 0x0000040606060981 */ /* 0x0000a2000c1e1900 */
[C---:B-1----:R-:W-:Y:S01]  /*1070*/  @!P0 IMAD.SHL.U32 R10, R4.reuse, 0x8, RZ ;  /* 0x00000008040a8824 */ /* 0x042fe200078e00ff */
[----:B------:R-:W-:-:S04]  /*1080*/  @!P0 SHF.L.U64.HI R4, R4, 0x3, R13 ;  /* 0x0000000304048819 */ /* 0x000fc8000001020d */
[----:B------:R-:W-:Y:S02]  /*1090*/  @!P0 LOP3.LUT R11, R10, 0xfffffff8, RZ, 0xc0, !PT ;  /* 0xfffffff80a0b8812 */ /* 0x000fe400078ec0ff */
[----:B------:R-:W-:Y:S02]  /*10a0*/  @!P0 LOP3.LUT R4, R4, 0x3, RZ, 0xc0, !PT ;  /* 0x0000000304048812 */ /* 0x000fe400078ec0ff */
[----:B------:R-:W-:-:S05]  /*10b0*/  @!P0 IADD3 R10, P2, PT, R14, R11, RZ ;  /* 0x0000000b0e0a8210 */ /* 0x000fca0007f5e0ff */
[----:B------:R-:W-:Y:S01]  /*10c0*/  @!P0 IMAD.X R11, R15, 0x1, R4, P2 ;  /* 0x000000010f0b8824 */ /* 0x000fe200010e0604 */
[----:B------:R-:W-:Y:S02]  /*10d0*/  @!P1 SHF.L.U64.HI R13, R0, 0x3, R5 ;  /* 0x00000003000d9819 */ /* 0x000fe40000010205 */
[----:B0-----:R-:W-:Y:S02]  /*10e0*/  @!P1 LOP3.LUT R7, R18, 0xfffffff8, RZ, 0xc0, !PT ;  /* 0xfffffff812079812 */ /* 0x001fe400078ec0ff */
[----:B------:R-:W-:Y:S01]  /*10f0*/  @!P1 LOP3.LUT R18, R13, 0x3, RZ, 0xc0, !PT ;  /* 0x000000030d129812 */ /* 0x000fe200078ec0ff */
[----:B---3--:R-:W-:Y:S02]  /*1100*/  @P1 IMAD.MOV R12, RZ, RZ, -R12 ;  /* 0x000000ffff0c1224 */ /* 0x008fe400078e0a0c */
[----:B--2---:R-:W-:-:S06]  /*1110*/  @P0 IMAD.MOV R4, RZ, RZ, -R6 ;  /* 0x000000ffff040224 */ /* 0x004fcc00078e0a06 */
[----:B------:R-:W2:Y:S01]  /*1120*/  @!P0 LDG.E R4, desc[UR6][R10.64] ;  /* 0x000000060a048981 */ /* 0x000ea2000c1e1900 */
[----:B------:R-:W-:-:S05]  /*1130*/  @!P1 IADD3 R6, P0, PT, R14, R7, RZ ;  /* 0x000000070e069210 */ /* 0x000fca0007f1e0ff */
[----:B------:R-:W-:-:S05]  /*1140*/  @!P1 IMAD.X R7, R15, 0x1, R18, P0 ;  /* 0x000000010f079824 */ /* 0x000fca00000e0612 */
[----:B------:R-:W3:Y:S01]  /*1150*/  @!P1 LDG.E R12, desc[UR6][R6.64+0x4] ;  /* 0x00000406060c9981 */ /* 0x000ee2000c1e1900 */
[----:B----4-:R-:W-:-:S06]  /*1160*/  @P1 IMAD.MOV R13, RZ, RZ, -R16 ;  /* 0x000000ffff0d1224 */ /* 0x010fcc00078e0a10 */
[----:B------:R0:W5:Y:S01]  /*1170*/  @!P1 LDG.E R13, desc[UR6][R6.64] ;  /* 0x00000006060d9981 */ /* 0x000162000c1e1900 */
[----:B--2---:R-:W-:Y:S02]  /*1180*/  IMAD.MOV R21, RZ, RZ, -R4 ;  /* 0x000000ffff157224 */ /* 0x004fe400078e0a04 */
[C---:B------:R-:W-:Y:S01]  /*1190*/  @P1 IMAD.SHL.U32 R4, R8.reuse, 0x8, RZ ;  /* 0x0000000808041824 */ /* 0x040fe200078e00ff */
[----:B------:R-:W-:-:S04]  /*11a0*/  @P1 SHF.L.U64.HI R8, R8, 0x3, R9 ;  /* 0x0000000308081819 */ /* 0x000fc80000010209 */
[----:B------:R-:W-:Y:S02]  /*11b0*/  @P1 LOP3.LUT R11, R4, 0xfffffff8, RZ, 0xc0, !PT ;  /* 0xfffffff8040b1812 */ /* 0x000fe400078ec0ff */
[----:B------:R-:W-:Y:S02]  /*11c0*/  @P1 LOP3.LUT R4, R8, 0x7, RZ, 0xc0, !PT ;  /* 0x0000000708041812 */ /* 0x000fe400078ec0ff */
[----:B------:R-:W-:Y:S02]  /*11d0*/  @P1 IADD3 R8, P0, PT, R14, R11, RZ ;  /* 0x0000000b0e081210 */ /* 0x000fe40007f1e0ff */
[----:B---3--:R-:W-:-:S03]  /*11e0*/  VIADDMNMX R21, R21, UR4, R12, PT ;  /* 0x0000000415157c46 */ /* 0x008fc6000b80010c */
[----:B------:R-:W-:Y:S02]  /*11f0*/  @P1 IMAD.X R9, R15, 0x1, R4, P0 ;  /* 0x000000010f091824 */ /* 0x000fe400000e0604 */
[----:B------:R-:W-:-:S05]  /*1200*/  @P1 IMAD.MOV R17, RZ, RZ, -R21 ;  /* 0x000000ffff111224 */ /* 0x000fca00078e0a15 */
[----:B------:R0:W-:Y:S04]  /*1210*/  @P1 STG.E desc[UR6][R8.64], R17 ;  /* 0x0000001108001986 */ /* 0x0001e8000c101906 */
[----:B------:R-:W2:Y:S01]  /*1220*/  @P1 LDG.E.64 R2, desc[UR6][R2.64] ;  /* 0x0000000602021981 */ /* 0x000ea2000c1e1b00 */
[----:B------:R-:W-:Y:S01]  /*1230*/  @P1 IMAD.MOV R19, RZ, RZ, -R13 ;  /* 0x000000ffff131224 */ /* 0x000fe200078e0a0d */
[----:B--2---:R-:W-:-:S05]  /*1240*/  @P1 IADD3 R10, P0, PT, R2, R11, RZ ;  /* 0x0000000b020a1210 */ /* 0x004fca0007f1e0ff */
[----:B------:R-:W-:-:S05]  /*1250*/  @P1 IMAD.X R11, R3, 0x1, R4, P0 ;  /* 0x00000001030b1824 */ /* 0x000fca00000e0604 */
[----:B------:R0:W-:Y:S01]  /*1260*/  @P1 STG.E desc[UR6][R10.64+0x4], R19 ;  /* 0x000004130a001986 */ /* 0x0001e2000c101906 */
[----:B------:R-:W-:Y:S05]  /*1270*/  @P1 EXIT ;  /* 0x000000000000194d */ /* 0x000fea0003800000 */
[C---:B------:R-:W-:Y:S01]  /*1280*/  IMAD.SHL.U32 R2, R0.reuse, 0x8, RZ ;  /* 0x0000000800027824 */ /* 0x040fe200078e00ff */
[----:B------:R-:W-:-:S04]  /*1290*/  SHF.L.U64.HI R0, R0, 0x3, R5 ;  /* 0x0000000300007819 */ /* 0x000fc80000010205 */
[----:B------:R-:W-:Y:S02]  /*12a0*/  LOP3.LUT R3, R2, 0xfffffff8, RZ, 0xc0, !PT ;  /* 0xfffffff802037812 */ /* 0x000fe400078ec0ff */
[----:B------:R-:W-:Y:S02]  /*12b0*/  LOP3.LUT R0, R0, 0x3, RZ, 0xc0, !PT ;  /* 0x0000000300007812 */ /* 0x000fe400078ec0ff */
[----:B------:R-:W-:-:S05]  /*12c0*/  IADD3 R14, P0, PT, R14, R3, RZ ;  /* 0x000000030e0e7210 */ /* 0x000fca0007f1e0ff */
[----:B------:R-:W-:-:S05]  /*12d0*/  IMAD.X R15, R15, 0x1, R0, P0 ;  /* 0x000000010f0f7824 */ /* 0x000fca00000e0600 */
[----:B-----5:R-:W-:Y:S04]  /*12e0*/  STG.E desc[UR6][R14.64], R13 ;  /* 0x0000000d0e007986 */ /* 0x020fe8000c101906 */
[----:B------:R-:W-:Y:S01]  /*12f0*/  STG.E desc[UR6][R14.64+0x4], R21 ;  /* 0x000004150e007986 */ /* 0x000fe2000c101906 */
[----:B------:R-:W-:Y:S05]  /*1300*/  EXIT ;  /* 0x000000000000794d */ /* 0x000fea0003800000 */
.L_x_0:
[----:B------:R-:W-:-:S05]  /*1310*/  @P0 IADD3 R7, P1, PT, RZ, -R4, RZ ;  /* 0x80000004ff070210 */ /* 0x000fca0007f3e0ff */
[----:B------:R-:W-:Y:S02]  /*1320*/  @P0 IMAD.X R8, RZ, RZ, ~R5, P1 ;  /* 0x000000ffff080224 */ /* 0x000fe400008e0e05 */
[----:B------:R-:W-:-:S03]  /*1330*/  @P0 IMAD.SHL.U32 R9, R7, 0x8, RZ ;  /* 0x0000000807090824 */ /* 0x000fc600078e00ff */
[----:B------:R-:W-:Y:S02]  /*1340*/  @P0 SHF.L.U64.HI R8, R7, 0x3, R8 ;  /* 0x0000000307080819 */ /* 0x000fe40000010208 */
[----:B------:R-:W-:Y:S02]  /*1350*/  @P0 LOP3.LUT R9, R9, 0xfffffff8, RZ, 0xc0, !PT ;  /* 0xfffffff809090812 */ /* 0x000fe400078ec0ff */
[----:B------:R-:W-:Y:S02]  /*1360*/  @P0 LOP3.LUT R7, R8, 0x7, RZ, 0xc0, !PT ;  /* 0x0000000708070812 */ /* 0x000fe400078ec0ff */
[----:B------:R-:W-:-:S05]  /*1370*/  @P0 IADD3 R8, P1, PT, R6, R9, RZ ;  /* 0x0000000906080210 */ /* 0x000fca0007f3e0ff */
[----:B------:R-:W-:-:S05]  /*1380*/  @P0 IMAD.X R9, R0, 0x1, R7, P1 ;  /* 0x0000000100090824 */ /* 0x000fca00008e0607 */
[----:B------:R-:W2:Y:S04]  /*1390*/  @P0 LDG.E R12, desc[UR6][R8.64] ;  /* 0x00000006080c0981 */ /* 0x000ea8000c1e1900 */
[----:B------:R-:W3:Y:S01]  /*13a0*/  @P0 LDG.E R7, desc[UR6][R8.64+0x4] ;  /* 0x0000040608070981 */ /* 0x000ee2000c1e1900 */
[C---:B------:R-:W-:Y:S01]  /*13b0*/  @!P0 IMAD.SHL.U32 R11, R4.reuse, 0x8, RZ ;  /* 0x00000008040b8824 */ /* 0x040fe200078e00ff */
[----:B------:R-:W-:-:S04]  /*13c0*/  @!P0 SHF.L.U64.HI R13, R4, 0x3, R5 ;  /* 0x00000003040d8819 */ /* 0x000fc80000010205 */
[----:B------:R-:W-:Y:S02]  /*13d0*/  @!P0 LOP3.LUT R11, R11, 0xfffffff8, RZ, 0xc0, !PT ;  /* 0xfffffff80b0b8812 */ /* 0x000fe400078ec0ff */
[----:B------:R-:W-:Y:S02]  /*13e0*/  @!P0 LOP3.LUT R13, R13, 0x3, RZ, 0xc0, !PT ;  /* 0x000000030d0d8812 */ /* 0x000fe400078ec0ff */
[----:B------:R-:W-:-:S05]  /*13f0*/  @!P0 IADD3 R10, P1, PT, R6, R11, RZ ;  /* 0x0000000b060a8210 */ /* 0x000fca0007f3e0ff */
[----:B------:R-:W-:Y:S02]  /*1400*/  @!P0 IMAD.X R11, R0, 0x1, R13, P1 ;  /* 0x00000001000b8824 */ /* 0x000fe400008e060d */
[----:B--2---:R-:W-:Y:S02]  /*1410*/  @P0 IMAD.MOV R12, RZ, RZ, -R12 ;  /* 0x000000ffff0c0224 */ /* 0x004fe400078e0a0c */
[----:B---3--:R-:W-:-:S04]  /*1420*/  @P0 IMAD.MOV R7, RZ, RZ, -R7 ;  /* 0x000000ffff070224 */ /* 0x008fc800078e0a07 */
[----:B------:R-:W2:Y:S04]  /*1430*/  @!P0 LDG.E R12, desc[UR6][R10.64+0x4] ;  /* 0x000004060a0c8981 */ /* 0x000ea8000c1e1900 */
[----:B------:R-:W3:Y:S01]  /*1440*/  @!P0 LDG.E R7, desc[UR6][R10.64] ;  /* 0x000000060a078981 */ /* 0x000ee2000c1e1900 */
[----:B--2---:R-:W-:-:S04]  /*1450*/  ISETP.NE.AND P1, PT, R12, 0x1, PT ;  /* 0x000000010c00780c */ /* 0x004fc80003f25270 */
[----:B---3--:R-:W-:-:S13]  /*1460*/  ISETP.NE.OR P1, PT, R7, 0x1, P1 ;  /* 0x000000010700780c */ /* 0x008fda0000f25670 */
[----:B------:R-:W-:Y:S05]  /*1470*/  @P1 BRA `(.L_x_1) ;  /* 0x0000001000741947 */ /* 0x000fea0003800000 */
[----:B------:R-:W0:Y:S01]  /*1480*/  LDC.64 R4, c[0x4][RZ] ;  /* 0x01000000ff047b82 */ /* 0x000e220000000a00 */
[----:B------:R-:W1:Y:S07]  /*1490*/  LDCU UR4, c[0x0][0x398] ;  /* 0x00007300ff0477ac */ /* 0x000e6e0008000800 */
[----:B------:R-:W2:Y:S08]  /*14a0*/  LDC.64 R8, c[0x0][0x390] ;  /* 0x0000e400ff087b82 */ /* 0x000eb00000000a00 */
[----:B------:R-:W3:Y:S01]  /*14b0*/  LDC.64 R10, c[0x0][0x388] ;  /* 0x0000e200ff0a7b82 */ /* 0x000ee20000000a00 */
[----:B0-----:R-:W4:Y:S01]  /*14c0*/  LDG.E R7, desc[UR6][R4.64] ;  /* 0x0000000604077981 */ /* 0x001f22000c1e1900 */
[----:B--2---:R-:W-:-:S04]  /*14d0*/  LOP3.LUT R12, R8, 0x80000000, RZ, 0xc0, !PT ;  /* 0x80000000080c7812 */ /* 0x004fc800078ec0ff */
[----:B------:R-:W-:Y:S02]  /*14e0*/  ISETP.NE.U32.AND P0, PT, R12, RZ, PT ;  /* 0x000000ff0c00720c */ /* 0x000fe40003f05070 */
[----:B---3--:R-:W-:Y:S02]  /*14f0*/  LOP3.LUT R13, R10, 0x80000000, RZ, 0xc0, !PT ;  /* 0x800000000a0d7812 */ /* 0x008fe400078ec0ff */
[----:B------:R-:W-:Y:S02]  /*1500*/  ISETP.NE.AND.EX P0, PT, RZ, RZ, PT, P0 ;  /* 0x000000ffff00720c */ /* 0x000fe40003f05300 */
[----:B------:R-:W-:-:S04]  /*1510*/  ISETP.NE.U32.AND P1, PT, R13, RZ, PT ;  /* 0x000000ff0d00720c */ /* 0x000fc80003f25070 */
[----:B------:R-:W-:-:S07]  /*1520*/  ISETP.NE.AND.EX P1, PT, RZ, RZ, PT, P1 ;  /* 0x000000ffff00720c */ /* 0x000fce0003f25310 */
[----:B------:R-:W-:-:S05]  /*1530*/  @P0 IADD3 R15, P3, PT, RZ, -R8, RZ ;  /* 0x80000008ff0f0210 */ /* 0x000fca0007f7e0ff */
[----:B------:R-:W-:Y:S01]  /*1540*/  @P0 IMAD.X R16, RZ, RZ, ~R9, P3 ;  /* 0x000000ffff100224 */ /* 0x000fe200018e0e09 */
[----:B------:R-:W-:Y:S01]  /*1550*/  @P1 IADD3 R12, P2, PT, RZ, -R10, RZ ;  /* 0x8000000aff0c1210 */ /* 0x000fe20007f5e0ff */
[----:B------:R-:W-:-:S03]  /*1560*/  @P0 IMAD.SHL.U32 R17, R15, 0x8, RZ ;  /* 0x000000080f110824 */ /* 0x000fc600078e00ff */
[----:B------:R-:W-:Y:S01]  /*1570*/  @P0 SHF.L.U64.HI R16, R15, 0x3, R16 ;  /* 0x000000030f100819 */ /* 0x000fe20000010210 */
[----:B------:R-:W-:Y:S01]  /*1580*/  @P1 IMAD.X R13, RZ, RZ, ~R11, P2 ;  /* 0x000000ffff0d1224 */ /* 0x000fe200010e0e0b */
[----:B------:R-:W-:Y:S01]  /*1590*/  @P0 LOP3.LUT R17, R17, 0xfffffff8, RZ, 0xc0, !PT ;  /* 0xfffffff811110812 */ /* 0x000fe200078ec0ff */
[----:B------:R-:W-:-:S03]  /*15a0*/  @P1 IMAD.SHL.U32 R14, R12, 0x8, RZ ;  /* 0x000000080c0e1824 */ /* 0x000fc600078e00ff */
[----:B------:R-:W-:Y:S02]  /*15b0*/  @P1 SHF.L.U64.HI R12, R12, 0x3, R13 ;  /* 0x000000030c0c1819 */ /* 0x000fe4000001020d */
[----:B------:R-:W-:Y:S02]  /*15c0*/  @P0 LOP3.LUT R13, R16, 0x7, RZ, 0xc0, !PT ;  /* 0x00000007100d0812 */ /* 0x000fe400078ec0ff */
[----:B------:R-:W-:Y:S02]  /*15d0*/  @P0 IADD3 R18, P3, PT, R6, R17, RZ ;  /* 0x0000001106120210 */ /* 0x000fe40007f7e0ff */
[----:B------:R-:W-:-:S03]  /*15e0*/  @P1 LOP3.LUT R15, R14, 0xfffffff8, RZ, 0xc0, !PT ;  /* 0xfffffff80e0f1812 */ /* 0x000fc600078ec0ff */
[----:B------:R-:W-:Y:S01]  /*15f0*/  @P0 IMAD.X R19, R0, 0x1, R13, P3 ;  /* 0x0000000100130824 */ /* 0x000fe200018e060d */
[----:B------:R-:W-:Y:S01]  /*1600*/  @P1 IADD3 R14, P2, PT, R6, R15, RZ ;  /* 0x0000000f060e1210 */ /* 0x000fe20007f5e0ff */
[----:B----4-:R-:W-:Y:S01]  /*1610*/  VIADD R21, R7, 0x1 ;  /* 0x0000000107157836 */ /* 0x010fe20000000000 */
[----:B------:R-:W-:-:S04]  /*1620*/  @P1 LOP3.LUT R7, R12, 0x7, RZ, 0xc0, !PT ;  /* 0x000000070c071812 */ /* 0x000fc800078ec0ff */
[----:B------:R0:W-:Y:S01]  /*1630*/  STG.E desc[UR6][R4.64], R21 ;  /* 0x0000001504007986 */ /* 0x0001e2000c101906 */
[----:B------:R-:W-:-:S03]  /*1640*/  @P1 IMAD.X R15, R0, 0x1, R7, P2 ;  /* 0x00000001000f1824 */ /* 0x000fc600010e0607 */
[----:B------:R-:W2:Y:S04]  /*1650*/  @P0 LDG.E R18, desc[UR6][R18.64+0x4] ;  /* 0x0000040612120981 */ /* 0x000ea8000c1e1900 */
[----:B------:R-:W3:Y:S01]  /*1660*/  @P1 LDG.E R7, desc[UR6][R14.64] ;  /* 0x000000060e071981 */ /* 0x000ee2000c1e1900 */
[----:B------:R-:W-:-:S04]  /*1670*/  IMAD.WIDE.U32 R16, R8, 0x8, RZ ;  /* 0x0000000808107825 */ /* 0x000fc800078e00ff */
[----:B------:R-:W-:Y:S01]  /*1680*/  IMAD.SHL.U32 R25, R9, 0x8, RZ ;  /* 0x0000000809197824 */ /* 0x000fe200078e00ff */
[----:B------:R-:W-:Y:S01]  /*1690*/  @!P0 LOP3.LUT R27, R16, 0xfffffff8, RZ, 0xc0, !PT ;  /* 0xfffffff8101b8812 */ /* 0x000fe200078ec0ff */
[----:B------:R-:W-:-:S03]  /*16a0*/  IMAD.WIDE.U32 R12, R10, 0x8, RZ ;  /* 0x000000080a0c7825 */ /* 0x000fc600078e00ff */
[----:B------:R-:W-:Y:S01]  /*16b0*/  @!P0 IADD3 R16, P3, PT, R6, R27, RZ ;  /* 0x0000001b06108210 */ /* 0x000fe20007f7e0ff */
[----:B------:R-:W-:Y:S01]  /*16c0*/  IMAD.SHL.U32 R23, R11, 0x8, RZ ;  /* 0x000000080b177824 */ /* 0x000fe200078e00ff */
[----:B------:R-:W4:Y:S01]  /*16d0*/  @P1 LDG.E R14, desc[UR6][R14.64+0x4] ;  /* 0x000004060e0e1981 */ /* 0x000f22000c1e1900 */
[----:B------:R-:W-:Y:S01]  /*16e0*/  IMAD.IADD R25, R17, 0x1, R25 ;  /* 0x0000000111197824 */ /* 0x000fe200078e0219 */
[----:B------:R-:W-:Y:S01]  /*16f0*/  @!P1 LOP3.LUT R17, R12, 0xfffffff8, RZ, 0xc0, !PT ;  /* 0xfffffff80c119812 */ /* 0x000fe200078ec0ff */
[----:B------:R-:W-:-:S03]  /*1700*/  IMAD.IADD R23, R13, 0x1, R23 ;  /* 0x000000010d177824 */ /* 0x000fc600078e0217 */
[----:B------:R-:W-:Y:S02]  /*1710*/  @!P0 LOP3.LUT R13, R25, 0x3, RZ, 0xc0, !PT ;  /* 0x00000003190d8812 */ /* 0x000fe400078ec0ff */
[----:B------:R-:W-:Y:S02]  /*1720*/  @!P1 IADD3 R12, P2, PT, R6, R17, RZ ;  /* 0x00000011060c9210 */ /* 0x000fe40007f5e0ff */
[----:B0-----:R-:W-:Y:S01]  /*1730*/  @!P1 LOP3.LUT R21, R23, 0x3, RZ, 0xc0, !PT ;  /* 0x0000000317159812 */ /* 0x001fe200078ec0ff */
[----:B------:R-:W-:-:S04]  /*1740*/  @!P0 IMAD.X R17, R0, 0x1, R13, P3 ;  /* 0x0000000100118824 */ /* 0x000fc800018e060d */
[----:B------:R-:W-:Y:S02]  /*1750*/  @!P1 IMAD.X R13, R0, 0x1, R21, P2 ;  /* 0x00000001000d9824 */ /* 0x000fe400010e0615 */
[----:B--2---:R-:W-:Y:S02]  /*1760*/  @P0 IMAD.MOV R19, RZ, RZ, -R18 ;  /* 0x000000ffff130224 */ /* 0x004fe400078e0a12 */
[----:B---3--:R-:W-:-:S04]  /*1770*/  @P1 IMAD.MOV R18, RZ, RZ, -R7 ;  /* 0x000000ffff121224 */ /* 0x008fc800078e0a07 */
[----:B------:R0:W2:Y:S04]  /*1780*/  @!P0 LDG.E R19, desc[UR6][R16.64] ;  /* 0x0000000610138981 */ /* 0x0000a8000c1e1900 */
[----:B------:R-:W1:Y:S01]  /*1790*/  @!P1 LDG.E R18, desc[UR6][R12.64+0x4] ;  /* 0x000004060c129981 */ /* 0x000e62000c1e1900 */
[----:B------:R-:W-:-:S05]  /*17a0*/  @P1 IADD3 R7, P2, PT, RZ, -R10, RZ ;  /* 0x8000000aff071210 */ /* 0x000fca0007f5e0ff */
[----:B------:R-:W-:Y:S02]  /*17b0*/  @P1 IMAD.X R20, RZ, RZ, ~R11, P2 ;  /* 0x000000ffff141224 */ /* 0x000fe400010e0e0b */
[----:B------:R-:W-:-:S03]  /*17c0*/  @P1 IMAD.SHL.U32 R21, R7, 0x8, RZ ;  /* 0x0000000807151824 */ /* 0x000fc600078e00ff */
[----:B------:R-:W-:Y:S02]  /*17d0*/  @P1 SHF.L.U64.HI R20, R7, 0x3, R20 ;  /* 0x0000000307141819 */ /* 0x000fe40000010214 */
[----:B------:R-:W-:-:S04]  /*17e0*/  @P1 LOP3.LUT R7, R21, 0xfffffff8, RZ, 0xc0, !PT ;  /* 0xfffffff815071812 */ /* 0x000fc800078ec0ff */
[----:B0-----:R-:W-:Y:S01]  /*17f0*/  @P1 IADD3 R16, P2, PT, R6, R7, RZ ;  /* 0x0000000706101210 */ /* 0x001fe20007f5e0ff */
[----:B--2---:R-:W-:Y:S01]  /*1800*/  IMAD.MOV R21, RZ, RZ, -R19 ;  /* 0x000000ffff157224 */ /* 0x004fe200078e0a13 */
[----:B------:R-:W-:Y:S01]  /*1810*/  @P1 LOP3.LUT R19, R20, 0x7, RZ, 0xc0, !PT ;  /* 0x0000000714131812 */ /* 0x000fe200078ec0ff */
[----:B----4-:R-:W-:-:S03]  /*1820*/  @P1 IMAD.MOV R20, RZ, RZ, -R14 ;  /* 0x000000ffff141224 */ /* 0x010fc600078e0a0e */
[----:B-1----:R-:W-:Y:S01]  /*1830*/  VIADDMNMX R18, R21, UR4, R18, PT ;  /* 0x0000000415127c46 */ /* 0x002fe2000b800112 */
[----:B------:R-:W-:Y:S02]  /*1840*/  @P1 IMAD.X R17, R0, 0x1, R19, P2 ;  /* 0x0000000100111824 */ /* 0x000fe400010e0613 */
[----:B------:R-:W2:Y:S02]  /*1850*/  @!P1 LDG.E R20, desc[UR6][R12.64] ;  /* 0x000000060c149981 */ /* 0x000ea4000c1e1900 */
[----:B------:R-:W-:-:S05]  /*1860*/  @P1 IMAD.MOV R25, RZ, RZ, -R18 ;  /* 0x000000ffff191224 */ /* 0x000fca00078e0a12 */
[----:B------:R0:W-:Y:S04]  /*1870*/  @P1 STG.E desc[UR6][R16.64], R25 ;  /* 0x0000001910001986 */ /* 0x0001e8000c101906 */
[----:B------:R-:W3:Y:S01]  /*1880*/  @P1 LDG.E.64 R14, desc[UR6][R2.64] ;  /* 0x00000006020e1981 */ /* 0x000ee2000c1e1b00 */
[C---:B------:R-:W-:Y:S01]  /*1890*/  @!P1 IMAD.SHL.U32 R22, R10.reuse, 0x8, RZ ;  /* 0x000000080a169824 */ /* 0x040fe200078e00ff */
[----:B------:R-:W-:-:S04]  /*18a0*/  @!P1 SHF.L.U64.HI R21, R10, 0x3, R11 ;  /* 0x000000030a159819 */ /* 0x000fc8000001020b */
[----:B------:R-:W-:Y:S02]  /*18b0*/  @!P1 LOP3.LUT R23, R22, 0xfffffff8, RZ, 0xc0, !PT ;  /* 0xfffffff816179812 */ /* 0x000fe400078ec0ff */
[----:B------:R-:W-:Y:S02]  /*18c0*/  @!P1 LOP3.LUT R21, R21, 0x3, RZ, 0xc0, !PT ;  /* 0x0000000315159812 */ /* 0x000fe400078ec0ff */
[----:B------:R-:W-:-:S05]  /*18d0*/  @!P1 IADD3 R22, P3, PT, R6, R23, RZ ;  /* 0x0000001706169210 */ /* 0x000fca0007f7e0ff */
[----:B------:R-:W-:Y:S01]  /*18e0*/  @!P1 IMAD.X R23, R0, 0x1, R21, P3 ;  /* 0x0000000100179824 */ /* 0x000fe200018e0615 */
[----:B---3--:R-:W-:-:S05]  /*18f0*/  @P1 IADD3 R14, P2, PT, R14, R7, RZ ;  /* 0x000000070e0e1210 */ /* 0x008fca0007f5e0ff */
[----:B------:R-:W-:Y:S02]  /*1900*/  @P1 IMAD.X R15, R15, 0x1, R19, P2 ;  /* 0x000000010f0f1824 */ /* 0x000fe400010e0613 */
[----:B------:R-:W-:-:S05]  /*1910*/  @P1 IMAD.MOV R19, RZ, RZ, -R20 ;  /* 0x000000ffff131224 */ /* 0x000fca00078e0a14 */
[----:B------:R1:W-:Y:S04]  /*1920*/  @P1 STG.E desc[UR6][R14.64+0x4], R19 ;  /* 0x000004130e001986 */ /* 0x0003e8000c101906 */
[----:B--2---:R-:W-:Y:S04]  /*1930*/  @!P1 STG.E desc[UR6][R22.64], R20 ;  /* 0x0000001416009986 */ /* 0x004fe8000c101906 */
[----:B------:R2:W-:Y:S04]  /*1940*/  @!P1 STG.E desc[UR6][R22.64+0x4], R18 ;  /* 0x0000041216009986 */ /* 0x0005e8000c101906 */
[----:B------:R-:W3:Y:S01]  /*1950*/  @P0 LDG.E.64 R6, desc[UR6][R2.64] ;  /* 0x0000000602060981 */ /* 0x000ee2000c1e1b00 */
[----:B------:R-:W-:-:S05]  /*1960*/  @P0 IADD3 R0, P2, PT, RZ, -R8, RZ ;  /* 0x80000008ff000210 */ /* 0x000fca0007f5e0ff */
[----:B------:R-:W-:Y:S02]  /*1970*/  @P0 IMAD.X R13, RZ, RZ, ~R9, P2 ;  /* 0x000000ffff0d0224 */ /* 0x000fe400010e0e09 */
[----:B------:R-:W-:-:S03]  /*1980*/  @P0 IMAD.SHL.U32 R12, R0, 0x8, RZ ;  /* 0x00000008000c0824 */ /* 0x000fc600078e00ff */
[----:B------:R-:W-:Y:S02]  /*1990*/  @P0 SHF.L.U64.HI R13, R0, 0x3, R13 ;  /* 0x00000003000d0819 */ /* 0x000fe4000001020d */
[----:B0-----:R-:W-:Y:S02]  /*19a0*/  @P0 LOP3.LUT R17, R12, 0xfffffff8, RZ, 0xc0, !PT ;  /* 0xfffffff80c110812 */ /* 0x001fe400078ec0ff */
[----:B------:R-:W-:Y:S02]  /*19b0*/  @P0 LOP3.LUT R0, R13, 0x7, RZ, 0xc0, !PT ;  /* 0x000000070d000812 */ /* 0x000fe400078ec0ff */
[----:B---3--:R-:W-:-:S05]  /*19c0*/  @P0 IADD3 R12, P2, PT, R6, R17, RZ ;  /* 0x00000011060c0210 */ /* 0x008fca0007f5e0ff */
[----:B------:R-:W-:Y:S02]  /*19d0*/  @P0 IMAD.X R13, R7, 0x1, R0, P2 ;  /* 0x00000001070d0824 */ /* 0x000fe400010e0600 */
[----:B------:R-:W3:Y:S01]  /*19e0*/  @!P0 LDG.E.64 R6, desc[UR6][R2.64] ;  /* 0x0000000602068981 */ /* 0x000ee2000c1e1b00 */
[----:B------:R-:W-:-:S05]  /*19f0*/  @P1 IADD3 R0, P2, PT, RZ, -R10, RZ ;  /* 0x8000000aff001210 */ /* 0x000fca0007f5e0ff */
[----:B-1----:R-:W-:Y:S02]  /*1a00*/  @P1 IMAD.X R15, RZ, RZ, ~R11, P2 ;  /* 0x000000ffff0f1224 */ /* 0x002fe400010e0e0b */
[----:B------:R-:W-:-:S03]  /*1a10*/  @P1 IMAD.SHL.U32 R14, R0, 0x8, RZ ;  /* 0x00000008000e1824 */ /* 0x000fc600078e00ff */
[----:B------:R-:W-:Y:S02]  /*1a20*/  @P1 SHF.L.U64.HI R15, R0, 0x3, R15 ;  /* 0x00000003000f1819 */ /* 0x000fe4000001020f */
[----:B------:R-:W-:Y:S02]  /*1a30*/  @P1 LOP3.LUT R17, R14, 0xfffffff8, RZ, 0xc0, !PT ;  /* 0xfffffff80e111812 */ /* 0x000fe400078ec0ff */
[----:B------:R-:W-:Y:S02]  /*1a40*/  @P1 LOP3.LUT R0, R15, 0x7, RZ, 0xc0, !PT ;  /* 0x000000070f001812 */ /* 0x000fe400078ec0ff */
[----:B---3--:R-:W-:-:S05]  /*1a50*/  @P1 IADD3 R16, P2, PT, R6, R17, RZ ;  /* 0x0000001106101210 */ /* 0x008fca0007f5e0ff */
[----:B------:R-:W-:Y:S02]  /*1a60*/  @P1 IMAD.X R17, R7, 0x1, R0, P2 ;  /* 0x0000000107111824 */ /* 0x000fe400010e0600 */
[----:B------:R-:W3:Y:S04]  /*1a70*/  @P0 LDG.E R0, desc[UR6][R12.64] ;  /* 0x000000060c000981 */ /* 0x000ee8000c1e1900 */
[----:B------:R-:W4:Y:S01]  /*1a80*/  @P1 LDG.E R16, desc[UR6][R16.64+0x4] ;  /* 0x0000040610101981 */ /* 0x000f22000c1e1900 */
[C---:B------:R-:W-:Y:S01]  /*1a90*/  @!P1 IMAD.SHL.U32 R14, R10.reuse, 0x8, RZ ;  /* 0x000000080a0e9824 */ /* 0x040fe200078e00ff */
[----:B------:R-:W-:Y:S01]  /*1aa0*/  @!P1 SHF.L.U64.HI R11, R10, 0x3, R11 ;  /* 0x000000030a0b9819 */ /* 0x000fe2000001020b */
[----:B------:R-:W-:-:S03]  /*1ab0*/  @!P0 IMAD.SHL.U32 R10, R8, 0x8, RZ ;  /* 0x00000008080a8824 */ /* 0x000fc600078e00ff */
[----:B------:R-:W-:Y:S01]  /*1ac0*/  @!P1 LOP3.LUT R15, R14, 0xfffffff8, RZ, 0xc0, !PT ;  /* 0xfffffff80e0f9812 */ /* 0x000fe200078ec0ff */
[----:B------:R-:W3:Y:S01]  /*1ad0*/  @P0 LDG.E R12, desc[UR6][R12.64+0x4] ;  /* 0x000004060c0c0981 */ /* 0x000ee2000c1e1900 */
[----:B--2---:R-:W-:Y:S02]  /*1ae0*/  @!P1 LOP3.LUT R18, R11, 0x3, RZ, 0xc0, !PT ;  /* 0x000000030b129812 */ /* 0x004fe400078ec0ff */
[----:B------:R-:W-:Y:S02]  /*1af0*/  @!P1 IADD3 R14, P3, PT, R6, R15, RZ ;  /* 0x0000000f060e9210 */ /* 0x000fe40007f7e0ff */
[----:B------:R-:W-:Y:S02]  /*1b00*/  @!P0 SHF.L.U64.HI R20, R8, 0x3, R9 ;  /* 0x0000000308148819 */ /* 0x000fe40000010209 */
[----:B------:R-:W-:Y:S01]  /*1b10*/  @!P0 LOP3.LUT R11, R10, 0xfffffff8, RZ, 0xc0, !PT ;  /* 0xfffffff80a0b8812 */ /* 0x000fe200078ec0ff */
[----:B------:R-:W-:Y:S01]  /*1b20*/  @!P1 IMAD.X R15, R7, 0x1, R18, P3 ;  /* 0x00000001070f9824 */ /* 0x000fe200018e0612 */
[----:B------:R-:W-:-:S02]  /*1b30*/  @!P0 LOP3.LUT R20, R20, 0x3, RZ, 0xc0, !PT ;  /* 0x0000000314148812 */ /* 0x000fc400078ec0ff */
[----:B------:R-:W-:-:S05]  /*1b40*/  @!P0 IADD3 R10, P2, PT, R6, R11, RZ ;  /* 0x0000000b060a8210 */ /* 0x000fca0007f5e0ff */
[----:B------:R-:W-:Y:S02]  /*1b50*/  @!P0 IMAD.X R11, R7, 0x1, R20, P2 ;  /* 0x00000001070b8824 */ /* 0x000fe400010e0614 */
[----:B----4-:R-:W-:Y:S02]  /*1b60*/  @P1 IMAD.MOV R18, RZ, RZ, -R16 ;  /* 0x000000ffff121224 */ /* 0x010fe400078e0a10 */
[----:B---3--:R-:W-:-:S04]  /*1b70*/  @P0 IMAD.MOV R16, RZ, RZ, -R0 ;  /* 0x000000ffff100224 */ /* 0x008fc800078e0a00 */
[----:B------:R-:W2:Y:S04]  /*1b80*/  @!P1 LDG.E R18, desc[UR6][R14.64] ;  /* 0x000000060e129981 */ /* 0x000ea8000c1e1900 */
[----:B------:R-:W3:Y:S01]  /*1b90*/  @!P0 LDG.E R16, desc[UR6][R10.64+0x4] ;  /* 0x000004060a108981 */ /* 0x000ee2000c1e1900 */
[----:B------:R-:W-:-:S05]  /*1ba0*/  @P0 IADD3 R0, P1, PT, RZ, -R8, RZ ;  /* 0x80000008ff000210 */ /* 0x000fca0007f3e0ff */
[----:B------:R-:W-:Y:S02]  /*1bb0*/  @P0 IMAD.X R17, RZ, RZ, ~R9, P1 ;  /* 0x000000ffff110224 */ /* 0x000fe400008e0e09 */
[----:B------:R-:W-:-:S03]  /*1bc0*/  @P0 IMAD.SHL.U32 R19, R0, 0x8, RZ ;  /* 0x0000000800130824 */ /* 0x000fc600078e00ff */
[----:B------:R-:W-:Y:S02]  /*1bd0*/  @P0 SHF.L.U64.HI R0, R0, 0x3, R17 ;  /* 0x0000000300000819 */ /* 0x000fe40000010211 */
[----:B------:R-:W-:Y:S02]  /*1be0*/  @P0 LOP3.LUT R17, R19, 0xfffffff8, RZ, 0xc0, !PT ;  /* 0xfffffff813110812 */ /* 0x000fe400078ec0ff */
[----:B------:R-:W-:Y:S01]  /*1bf0*/  @P0 LOP3.LUT R0, R0, 0x7, RZ, 0xc0, !PT ;  /* 0x0000000700000812 */ /* 0x000fe200078ec0ff */
[----:B------:R-:W-:-:S06]  /*1c00*/  @P0 IMAD.MOV R21, RZ, RZ, -R12 ;  /* 0x000000ffff150224 */ /* 0x000fcc00078e0a0c */
[----:B------:R-:W4:Y:S01]  /*1c10*/  @!P0 LDG.E R21, desc[UR6][R10.64] ;  /* 0x000000060a158981 */ /* 0x000f22000c1e1900 */
[----:B--2---:R-:W-:Y:S01]  /*1c20*/  IMAD.MOV R19, RZ, RZ, -R18 ;  /* 0x000000ffff137224 */ /* 0x004fe200078e0a12 */
[----:B------:R-:W-:-:S04]  /*1c30*/  @P0 IADD3 R18, P1, PT, R6, R17, RZ ;  /* 0x0000001106120210 */ /* 0x000fc80007f3e0ff */
[----:B---3--:R-:W-:Y:S01]  /*1c40*/  VIADDMNMX R25, R19, UR4, R16, PT ;  /* 0x0000000413197c46 */ /* 0x008fe2000b800110 */
[----:B------:R-:W-:Y:S01]  /*1c50*/  @P0 IMAD.X R19, R7, 0x1, R0, P1 ;  /* 0x0000000107130824 */ /* 0x000fe200008e0600 */
[----:B------:R-:W0:Y:S03]  /*1c60*/  LDCU UR4, c[0x0][0x3b0] ;  /* 0x00007600ff0477ac */ /* 0x000e260008000800 */
[----:B------:R-:W-:-:S05]  /*1c70*/  @P0 IMAD.MOV R23, RZ, RZ, -R25 ;  /* 0x000000ffff170224 */ /* 0x000fca00078e0a19 */
[----:B------:R-:W-:Y:S04]  /*1c80*/  @P0 STG.E desc[UR6][R18.64], R23 ;  /* 0x0000001712000986 */ /* 0x000fe8000c101906 */
[----:B------:R-:W2:Y:S01]  /*1c90*/  @P0 LDG.E.64 R12, desc[UR6][R2.64] ;  /* 0x00000006020c0981 */ /* 0x000ea2000c1e1b00 */
[C---:B------:R-:W-:Y:S01]  /*1ca0*/  @!P0 IMAD.SHL.U32 R14, R8.reuse, 0x8, RZ ;  /* 0x00000008080e8824 */ /* 0x040fe200078e00ff */
[----:B------:R-:W-:-:S04]  /*1cb0*/  @!P0 SHF.L.U64.HI R8, R8, 0x3, R9 ;  /* 0x0000000308088819 */ /* 0x000fc80000010209 */
[----:B------:R-:W-:Y:S02]  /*1cc0*/  @!P0 LOP3.LUT R15, R14, 0xfffffff8, RZ, 0xc0, !PT ;  /* 0xfffffff80e0f8812 */ /* 0x000fe400078ec0ff */
[----:B------:R-:W-:Y:S02]  /*1cd0*/  @!P0 LOP3.LUT R8, R8, 0x3, RZ, 0xc0, !PT ;  /* 0x0000000308088812 */ /* 0x000fe400078ec0ff */
[----:B------:R-:W-:-:S05]  /*1ce0*/  @!P0 IADD3 R14, P2, PT, R6, R15, RZ ;  /* 0x0000000f060e8210 */ /* 0x000fca0007f5e0ff */
[----:B------:R-:W-:Y:S02]  /*1cf0*/  @!P0 IMAD.X R15, R7, 0x1, R8, P2 ;  /* 0x00000001070f8824 */ /* 0x000fe400010e0608 */
[----:B------:R-:W1:Y:S01]  /*1d00*/  LDC.64 R6, c[0x0][0x3a0] ;  /* 0x0000e800ff067b82 */ /* 0x000e620000000a00 */
[----:B--2---:R-:W-:Y:S01]  /*1d10*/  @P0 IADD3 R12, P1, PT, R12, R17, RZ ;  /* 0x000000110c0c0210 */ /* 0x004fe20007f3e0ff */
[----:B------:R-:W-:-:S04]  /*1d20*/  @P0 IMAD.MOV R17, RZ, RZ, -R21 ;  /* 0x000000ffff110224 */ /* 0x000fc800078e0a15 */
[----:B------:R-:W-:-:S05]  /*1d30*/  @P0 IMAD.X R13, R13, 0x1, R0, P1 ;  /* 0x000000010d0d0824 */ /* 0x000fca00008e0600 */
[----:B------:R2:W-:Y:S04]  /*1d40*/  @P0 STG.E desc[UR6][R12.64+0x4], R17 ;  /* 0x000004110c000986 */ /* 0x0005e8000c101906 */
[----:B----4-:R-:W-:Y:S04]  /*1d50*/  @!P0 STG.E desc[UR6][R14.64], R21 ;  /* 0x000000150e008986 */ /* 0x010fe8000c101906 */
[----:B------:R-:W-:Y:S04]  /*1d60*/  @!P0 STG.E desc[UR6][R14.64+0x4], R25 ;  /* 0x000004190e008986 */ /* 0x000fe8000c101906 */
[----:B------:R-:W3:Y:S01]  /*1d70*/  LDG.E R0, desc[UR6][R4.64] ;  /* 0x0000000604007981 */ /* 0x000ee2000c1e1900 */
[----:B-1----:R-:W-:-:S04]  /*1d80*/  LOP3.LUT R8, R6, 0x80000000, RZ, 0xc0, !PT ;  /* 0x8000000006087812 */ /* 0x002fc800078ec0ff */
[----:B------:R-:W-:-:S04]  /*1d90*/  ISETP.NE.U32.AND P0, PT, R8, RZ, PT ;  /* 0x000000ff0800720c */ /* 0x000fc80003f05070 */
[----:B------:R-:W-:Y:S01]  /*1da0*/  ISETP.NE.AND.EX P0, PT, RZ, RZ, PT, P0 ;  /* 0x000000ffff00720c */ /* 0x000fe20003f05300 */
[----:B---3--:R-:W-:-:S05]  /*1db0*/  VIADD R11, R0, 0x1 ;  /* 0x00000001000b7836 */ /* 0x008fca0000000000 */
[----:B------:R1:W-:Y:S07]  /*1dc0*/  STG.E desc[UR6][R4.64], R11 ;  /* 0x0000000b04007986 */ /* 0x0003ee000c101906 */
[----:B------:R-:W3:Y:S01]  /*1dd0*/  @P0 LDG.E.64 R8, desc[UR6][R2.64] ;  /* 0x0000000602080981 */ /* 0x000ee2000c1e1b00 */
[----:B------:R-:W-:-:S05]  /*1de0*/  @P0 IADD3 R0, P1, PT, RZ, -R6, RZ ;  /* 0x80000006ff000210 */ /* 0x000fca0007f3e0ff */
[----:B--2---:R-:W-:Y:S02]  /*1df0*/  @P0 IMAD.X R13, RZ, RZ, ~R7, P1 ;  /* 0x000000ffff0d0224 */ /* 0x004fe400008e0e07 */
[C---:B------:R-:W-:Y:S01]  /*1e00*/  @P0 IMAD.SHL.U32 R10, R0.reuse, 0x8, RZ ;  /* 0x00000008000a0824 */ /* 0x040fe200078e00ff */
[----:B-1----:R-:W1:Y:S02]  /*1e10*/  LDC.64 R4, c[0x0][0x3a8] ;  /* 0x0000ea00ff047b82 */ /* 0x002e640000000a00 */
[----:B------:R-:W-:Y:S02]  /*1e20*/  @P0 SHF.L.U64.HI R0, R0, 0x3, R13 ;  /* 0x0000000300000819 */ /* 0x000fe4000001020d */
[----:B------:R-:W-:Y:S02]  /*1e30*/  @P0 LOP3.LUT R13, R10, 0xfffffff8, RZ, 0xc0, !PT ;  /* 0xfffffff80a0d0812 */ /* 0x000fe400078ec0ff */
[----:B------:R-:W-:Y:S02]  /*1e40*/  @P0 LOP3.LUT R0, R0, 0x7, RZ, 0xc0, !PT ;  /* 0x0000000700000812 */ /* 0x000fe400078ec0ff */
[----:B---3--:R-:W-:-:S05]  /*1e50*/  @P0 IADD3 R12, P1, PT, R8, R13, RZ ;  /* 0x0000000d080c0210 */ /* 0x008fca0007f3e0ff */
[----:B------:R-:W-:Y:S02]  /*1e60*/  @P0 IMAD.X R13, R9, 0x1, R0, P1 ;  /* 0x00000001090d0824 */ /* 0x000fe400008e0600 */
[----:B------:R-:W2:Y:S01]  /*1e70*/  @!P0 LDG.E.64 R8, desc[UR6][R2.64] ;  /* 0x0000000602088981 */ /* 0x000ea2000c1e1b00 */
        /* <DEDUP_REMOVED lines=10> */
[----:B------:R-:W-:Y:S02]  /*1f20*/  @P1 IMAD.X R11, R9, 0x1, R0, P2 ;  /* 0x00000001090b1824 */ /* 0x000fe400010e0600 */
[----:B------:R-:W2:Y:S04]  /*1f30*/  @P0 LDG.E R0, desc[UR6][R12.64] ;  /* 0x000000060c000981 */ /* 0x000ea8000c1e1900 */
[----:B------:R1:W3:Y:S01]  /*1f40*/  @P1 LDG.E R11, desc[UR6][R10.64+0x4] ;  /* 0x000004060a0b1981 */ /* 0x0002e2000c1e1900 */
[----:B------:R-:W-:-:S04]  /*1f50*/  IMAD.WIDE.U32 R16, R4, 0x8, RZ ;  /* 0x0000000804107825 */ /* 0x000fc800078e00ff */
[----:B------:R-:W-:Y:S01]  /*1f60*/  IMAD.SHL.U32 R21, R5, 0x8, RZ ;  /* 0x0000000805157824 */ /* 0x000fe200078e00ff */
[----:B------:R-:W4:Y:S01]  /*1f70*/  @P0 LDG.E R12, desc[UR6][R12.64+0x4] ;  /* 0x000004060c0c0981 */ /* 0x000f22000c1e1900 */
[----:B------:R-:W-:-:S04]  /*1f80*/  IMAD.WIDE.U32 R14, R6, 0x8, RZ ;  /* 0x00000008060e7825 */ /* 0x000fc800078e00ff */
[----:B------:R-:W-:Y:S02]  /*1f90*/  IMAD.SHL.U32 R19, R7, 0x8, RZ ;  /* 0x0000000807137824 */ /* 0x000fe400078e00ff */
[----:B------:R-:W-:Y:S01]  /*1fa0*/  IMAD.IADD R21, R17, 0x1, R21 ;  /* 0x0000000111157824 */ /* 0x000fe200078e0215 */
[----:B------:R-:W-:Y:S01]  /*1fb0*/  @!P1 LOP3.LUT R17, R16, 0xfffffff8, RZ, 0xc0, !PT ;  /* 0xfffffff810119812 */ /* 0x000fe200078ec0ff */
[----:B------:R-:W-:Y:S01]  /*1fc0*/  IMAD.IADD R19, R15, 0x1, R19 ;  /* 0x000000010f137824 */ /* 0x000fe200078e0213 */
[----:B------:R-:W-:Y:S02]  /*1fd0*/  @!P0 LOP3.LUT R15, R14, 0xfffffff8, RZ, 0xc0, !PT ;  /* 0xfffffff80e0f8812 */ /* 0x000fe400078ec0ff */
[----:B------:R-:W-:Y:S02]  /*1fe0*/  @!P1 LOP3.LUT R16, R21, 0x3, RZ, 0xc0, !PT ;  /* 0x0000000315109812 */ /* 0x000fe400078ec0ff */
[C---:B------:R-:W-:Y:S02]  /*1ff0*/  @!P1 IADD3 R14, P3, PT, R8.reuse, R17, RZ ;  /* 0x00000011080e9210 */ /* 0x040fe40007f7e0ff */
[----:B-1----:R-:W-:-:S02]  /*2000*/  @!P0 IADD3 R10, P2, PT, R8, R15, RZ ;  /* 0x0000000f080a8210 */ /* 0x002fc40007f5e0ff */
[----:B------:R-:W-:Y:S01]  /*2010*/  @!P0 LOP3.LUT R20, R19, 0x3, RZ, 0xc0, !PT ;  /* 0x0000000313148812 */ /* 0x000fe200078ec0ff */
[C---:B------:R-:W-:Y:S02]  /*2020*/  @!P1 IMAD.X R15, R9.reuse, 0x1, R16, P3 ;  /* 0x00000001090f9824 */ /* 0x040fe400018e0610 */
[----:B---3--:R-:W-:Y:S02]  /*2030*/  @P1 IMAD.MOV R18, RZ, RZ, -R11 ;  /* 0x000000ffff121224 */ /* 0x008fe400078e0a0b */
[----:B--2---:R-:W-:Y:S02]  /*2040*/  @P0 IMAD.MOV R16, RZ, RZ, -R0 ;  /* 0x000000ffff100224 */ /* 0x004fe400078e0a00 */
[----:B------:R-:W-:Y:S02]  /*2050*/  @!P0 IMAD.X R11, R9, 0x1, R20, P2 ;  /* 0x00000001090b8824 */ /* 0x000fe400010e0614 */
[----:B------:R-:W2:Y:S04]  /*2060*/  @!P1 LDG.E R18, desc[UR6][R14.64] ;  /* 0x000000060e129981 */ /* 0x000ea8000c1e1900 */
[----:B------:R-:W0:Y:S01]  /*2070*/  @!P0 LDG.E R16, desc[UR6][R10.64+0x4] ;  /* 0x000004060a108981 */ /* 0x000e22000c1e1900 */
[----:B------:R-:W-:-:S05]  /*2080*/  @P0 IADD3 R0, P2, PT, RZ, -R6, RZ ;  /* 0x80000006ff000210 */ /* 0x000fca0007f5e0ff */
[----:B------:R-:W-:Y:S02]  /*2090*/  @P0 IMAD.X R17, RZ, RZ, ~R7, P2 ;  /* 0x000000ffff110224 */ /* 0x000fe400010e0e07 */
[----:B------:R-:W-:-:S03]  /*20a0*/  @P0 IMAD.SHL.U32 R19, R0, 0x8, RZ ;  /* 0x0000000800130824 */ /* 0x000fc600078e00ff */
[----:B------:R-:W-:Y:S02]  /*20b0*/  @P0 SHF.L.U64.HI R0, R0, 0x3, R17 ;  /* 0x0000000300000819 */ /* 0x000fe40000010211 */
[----:B------:R-:W-:Y:S02]  /*20c0*/  @P0 LOP3.LUT R17, R19, 0xfffffff8, RZ, 0xc0, !PT ;  /* 0xfffffff813110812 */ /* 0x000fe400078ec0ff */
[----:B------:R-:W-:Y:S01]  /*20d0*/  @P0 LOP3.LUT R0, R0, 0x7, RZ, 0xc0, !PT ;  /* 0x0000000700000812 */ /* 0x000fe200078ec0ff */
[----:B----4-:R-:W-:-:S06]  /*20e0*/  @P0 IMAD.MOV R21, RZ, RZ, -R12 ;  /* 0x000000ffff150224 */ /* 0x010fcc00078e0a0c */
[----:B------:R-:W3:Y:S01]  /*20f0*/  @!P0 LDG.E R21, desc[UR6][R10.64] ;  /* 0x000000060a158981 */ /* 0x000ee2000c1e1900 */
[----:B--2---:R-:W-:Y:S01]  /*2100*/  IMAD.MOV R19, RZ, RZ, -R18 ;  /* 0x000000ffff137224 */ /* 0x004fe200078e0a12 */
[----:B------:R-:W-:-:S04]  /*2110*/  @P0 IADD3 R18, P2, PT, R8, R17, RZ ;  /* 0x0000001108120210 */ /* 0x000fc80007f5e0ff */
[----:B0-----:R-:W-:Y:S01]  /*2120*/  VIADDMNMX R25, R19, UR4, R16, PT ;  /* 0x0000000413197c46 */ /* 0x001fe2000b800110 */
[----:B------:R-:W-:-:S04]  /*2130*/  @P0 IMAD.X R19, R9, 0x1, R0, P2 ;  /* 0x0000000109130824 */ /* 0x000fc800010e0600 */
[----:B------:R-:W-:-:S05]  /*2140*/  @P0 IMAD.MOV R23, RZ, RZ, -R25 ;  /* 0x000000ffff170224 */ /* 0x000fca00078e0a19 */
[----:B------:R0:W-:Y:S04]  /*2150*/  @P0 STG.E desc[UR6][R18.64], R23 ;  /* 0x0000001712000986 */ /* 0x0001e8000c101906 */
[----:B------:R-:W2:Y:S01]  /*2160*/  @P0 LDG.E.64 R12, desc[UR6][R2.64] ;  /* 0x00000006020c0981 */ /* 0x000ea2000c1e1b00 */
[C---:B------:R-:W-:Y:S01]  /*2170*/  @!P0 IMAD.SHL.U32 R14, R6.reuse, 0x8, RZ ;  /* 0x00000008060e8824 */ /* 0x040fe200078e00ff */
[----:B------:R-:W-:-:S04]  /*2180*/  @!P0 SHF.L.U64.HI R16, R6, 0x3, R7 ;  /* 0x0000000306108819 */ /* 0x000fc80000010207 */
[----:B------:R-:W-:Y:S02]  /*2190*/  @!P0 LOP3.LUT R15, R14, 0xfffffff8, RZ, 0xc0, !PT ;  /* 0xfffffff80e0f8812 */ /* 0x000fe400078ec0ff */
[----:B------:R-:W-:Y:S02]  /*21a0*/  @!P0 LOP3.LUT R16, R16, 0x3, RZ, 0xc0, !PT ;  /* 0x0000000310108812 */ /* 0x000fe400078ec0ff */
[----:B------:R-:W-:-:S05]  /*21b0*/  @!P0 IADD3 R14, P3, PT, R8, R15, RZ ;  /* 0x0000000f080e8210 */ /* 0x000fca0007f7e0ff */
[----:B------:R-:W-:Y:S01]  /*21c0*/  @!P0 IMAD.X R15, R9, 0x1, R16, P3 ;  /* 0x00000001090f8824 */ /* 0x000fe200018e0610 */
[----:B--2---:R-:W-:Y:S01]  /*21d0*/  @P0 IADD3 R12, P2, PT, R12, R17, RZ ;  /* 0x000000110c0c0210 */ /* 0x004fe20007f5e0ff */
[----:B------:R-:W-:-:S04]  /*21e0*/  @P0 IMAD.MOV R17, RZ, RZ, -R21 ;  /* 0x000000ffff110224 */ /* 0x000fc800078e0a15 */
[----:B------:R-:W-:-:S05]  /*21f0*/  @P0 IMAD.X R13, R13, 0x1, R0, P2 ;  /* 0x000000010d0d0824 */ /* 0x000fca00010e0600 */
[----:B------:R1:W-:Y:S04]  /*2200*/  @P0 STG.E desc[UR6][R12.64+0x4], R17 ;  /* 0x000004110c000986 */ /* 0x0003e8000c101906 */
[----:B---3--:R-:W-:Y:S04]  /*2210*/  @!P0 STG.E desc[UR6][R14.64], R21 ;  /* 0x000000150e008986 */ /* 0x008fe8000c101906 */
        /* <DEDUP_REMOVED lines=21> */
[C---:B--2---:R-:W-:Y:S01]  /*2370*/  @!P0 IMAD.SHL.U32 R14, R6.reuse, 0x8, RZ ;  /* 0x00000008060e8824 */ /* 0x044fe200078e00ff */
[----:B------:R-:W-:Y:S01]  /*2380*/  @!P0 SHF.L.U64.HI R7, R6, 0x3, R7 ;  /* 0x0000000306078819 */ /* 0x000fe20000010207 */
[----:B------:R-:W-:-:S03]  /*2390*/  @!P1 IMAD.SHL.U32 R6, R4, 0x8, RZ ;  /* 0x0000000804069824 */ /* 0x000fc600078e00ff */
[----:B------:R-:W-:Y:S01]  /*23a0*/  @!P0 LOP3.LUT R15, R14, 0xfffffff8, RZ, 0xc0, !PT ;  /* 0xfffffff80e0f8812 */ /* 0x000fe200078ec0ff */
[----:B------:R-:W2:Y:S01]  /*23b0*/  @P1 LDG.E R10, desc[UR6][R10.64+0x4] ;  /* 0x000004060a0a1981 */ /* 0x000ea2000c1e1900 */
[----:B------:R-:W-:Y:S02]  /*23c0*/  @!P0 LOP3.LUT R18, R7, 0x3, RZ, 0xc0, !PT ;  /* 0x0000000307128812 */ /* 0x000fe400078ec0ff */
        /* <DEDUP_REMOVED lines=9> */
[----:B------:R2:W3:Y:S04]  /*2460*/  @!P0 LDG.E R12, desc[UR6][R14.64] ;  /* 0x000000060e0c8981 */ /* 0x0004e8000c1e1900 */
[----:B------:R-:W4:Y:S01]  /*2470*/  @!P1 LDG.E R0, desc[UR6][R6.64+0x4] ;  /* 0x0000040606009981 */ /* 0x000f22000c1e1900 */
[----:B------:R-:W-:-:S05]  /*2480*/  @P1 IADD3 R13, P0, PT, RZ, -R4, RZ ;  /* 0x80000004ff0d1210 */ /* 0x000fca0007f1e0ff */
[----:B------:R-:W-:Y:S02]  /*2490*/  @P1 IMAD.X R16, RZ, RZ, ~R5, P0 ;  /* 0x000000ffff101224 */ /* 0x000fe400000e0e05 */
[----:B------:R-:W-:-:S03]  /*24a0*/  @P1 IMAD.SHL.U32 R17, R13, 0x8, RZ ;  /* 0x000000080d111824 */ /* 0x000fc600078e00ff */
[----:B------:R-:W-:Y:S02]  /*24b0*/  @P1 SHF.L.U64.HI R16, R13, 0x3, R16 ;  /* 0x000000030d101819 */ /* 0x000fe40000010210 */
[----:B------:R-:W-:Y:S02]  /*24c0*/  @P1 LOP3.LUT R19, R17, 0xfffffff8, RZ, 0xc0, !PT ;  /* 0xfffffff811131812 */ /* 0x000fe400078ec0ff */
[----:B------:R-:W-:Y:S01]  /*24d0*/  @P1 LOP3.LUT R16, R16, 0x7, RZ, 0xc0, !PT ;  /* 0x0000000710101812 */ /* 0x000fe200078ec0ff */
[----:B--2---:R-:W-:-:S06]  /*24e0*/  @P1 IMAD.MOV R15, RZ, RZ, -R10 ;  /* 0x000000ffff0f1224 */ /* 0x004fcc00078e0a0a */
[----:B------:R0:W5:Y:S01]  /*24f0*/  @!P1 LDG.E R15, desc[UR6][R6.64] ;  /* 0x00000006060f9981 */ /* 0x000162000c1e1900 */
[----:B---3--:R-:W-:Y:S01]  /*2500*/  IMAD.MOV R13, RZ, RZ, -R12 ;  /* 0x000000ffff0d7224 */ /* 0x008fe200078e0a0c */
[----:B------:R-:W-:-:S04]  /*2510*/  @P1 IADD3 R12, P0, PT, R8, R19, RZ ;  /* 0x00000013080c1210 */ /* 0x000fc80007f1e0ff */
[----:B----4-:R-:W-:Y:S01]  /*2520*/  VIADDMNMX R21, R13, UR4, R0, PT ;  /* 0x000000040d157c46 */ /* 0x010fe2000b800100 */
[----:B------:R-:W-:-:S04]  /*2530*/  @P1 IMAD.X R13, R9, 0x1, R16, P0 ;  /* 0x00000001090d1824 */ /* 0x000fc800000e0610 */
[----:B------:R-:W-:-:S05]  /*2540*/  @P1 IMAD.MOV R17, RZ, RZ, -R21 ;  /* 0x000000ffff111224 */ /* 0x000fca00078e0a15 */
[----:B------:R0:W-:Y:S04]  /*2550*/  @P1 STG.E desc[UR6][R12.64], R17 ;  /* 0x000000110c001986 */ /* 0x0001e8000c101906 */
[----:B------:R-:W2:Y:S02]  /*2560*/  @P1 LDG.E.64 R2, desc[UR6][R2.64] ;  /* 0x0000000602021981 */ /* 0x000ea4000c1e1b00 */
[----:B--2---:R-:W-:Y:S01]  /*2570*/  @P1 IADD3 R10, P0, PT, R2, R19, RZ ;  /* 0x00000013020a1210 */ /* 0x004fe20007f1e0ff */
[----:B------:R-:W-:-:S04]  /*2580*/  @P1 IMAD.MOV R19, RZ, RZ, -R15 ;  /* 0x000000ffff131224 */ /* 0x000fc800078e0a0f */
        /* <DEDUP_REMOVED lines=12> */
.L_x_1:
[----:B------:R-:W0:Y:S01]  /*2650*/  LDC.64 R8, c[0x0][0x388] ;  /* 0x0000e200ff087b82 */ /* 0x000e220000000a00 */
[----:B------:R-:W1:Y:S07]  /*2660*/  LDCU UR4, c[0x0][0x398] ;  /* 0x00007300ff0477ac */ /* 0x000e6e0008000800 */
[----:B------:R-:W2:Y:S01]  /*2670*/  LDC.64 R10, c[0x0][0x390] ;  /* 0x0000e400ff0a7b82 */ /* 0x000ea20000000a00 */
[----:B0-----:R-:W-:-:S04]  /*2680*/  LOP3.LUT R7, R8, 0x80000000, RZ, 0xc0, !PT ;  /* 0x8000000008077812 */ /* 0x001fc800078ec0ff */
[----:B------:R-:W-:Y:S02]  /*2690*/  ISETP.NE.U32.AND P1, PT, R7, RZ, PT ;  /* 0x000000ff0700720c */ /* 0x000fe40003f25070 */
[----:B--2---:R-:W-:Y:S02]  /*26a0*/  LOP3.LUT R12, R10, 0x80000000, RZ, 0xc0, !PT ;  /* 0x800000000a0c7812 */ /* 0x004fe400078ec0ff */
        /* <DEDUP_REMOVED lines=10> */
[----:B------:R-:W-:Y:S01]  /*2750*/  @P2 IMAD.SHL.U32 R16, R14, 0x8, RZ ;  /* 0x000000080e102824 */ /* 0x000fe200078e00ff */
[----:B------:R-:W-:Y:S02]  /*2760*/  @P1 LOP3.LUT R7, R12, 0x7, RZ, 0xc0, !PT ;  /* 0x000000070c071812 */ /* 0x000fe400078ec0ff */
[----:B------:R-:W-:Y:S02]  /*2770*/  @P2 SHF.L.U64.HI R15, R14, 0x3, R15 ;  /* 0x000000030e0f2819 */ /* 0x000fe4000001020f */
[----:B------:R-:W-:Y:S02]  /*2780*/  @P2 LOP3.LUT R19, R16, 0xfffffff8, RZ, 0xc0, !PT ;  /* 0xfffffff810132812 */ /* 0x000fe400078ec0ff */
[----:B------:R-:W-:-:S02]  /*2790*/  @P1 IADD3 R16, P3, PT, R6, R13, RZ ;  /* 0x0000000d06101210 */ /* 0x000fc40007f7e0ff */
[----:B------:R-:W-:Y:S02]  /*27a0*/  @P2 LOP3.LUT R15, R15, 0x7, RZ, 0xc0, !PT ;  /* 0x000000070f0f2812 */ /* 0x000fe400078ec0ff */
[----:B------:R-:W-:Y:S01]  /*27b0*/  @P2 IADD3 R18, P4, PT, R6, R19, RZ ;  /* 0x0000001306122210 */ /* 0x000fe20007f9e0ff */
[----:B------:R-:W-:-:S04]  /*27c0*/  @P1 IMAD.X R17, R0, 0x1, R7, P3 ;  /* 0x0000000100111824 */ /* 0x000fc800018e0607 */
[----:B------:R-:W-:Y:S01]  /*27d0*/  @P2 IMAD.X R19, R0, 0x1, R15, P4 ;  /* 0x0000000100132824 */ /* 0x000fe200020e060f */
[----:B------:R-:W2:Y:S04]  /*27e0*/  @P1 LDG.E R7, desc[UR6][R16.64] ;  /* 0x0000000610071981 */ /* 0x000ea8000c1e1900 */
[----:B------:R-:W3:Y:S01]  /*27f0*/  @P2 LDG.E R18, desc[UR6][R18.64] ;  /* 0x0000000612122981 */ /* 0x000ee2000c1e1900 */
[----:B------:R-:W-:Y:S02]  /*2800*/  IMAD.SHL.U32 R21, R9, 0x8, RZ ;  /* 0x0000000809157824 */ /* 0x000fe400078e00ff */
[----:B------:R-:W-:-:S04]  /*2810*/  IMAD.WIDE.U32 R14, R8, 0x8, RZ ;  /* 0x00000008080e7825 */ /* 0x000fc800078e00ff */
[----:B------:R-:W-:-:S04]  /*2820*/  IMAD.WIDE.U32 R12, R10, 0x8, RZ ;  /* 0x000000080a0c7825 */ /* 0x000fc800078e00ff */
[----:B------:R-:W-:Y:S02]  /*2830*/  IMAD.SHL.U32 R23, R11, 0x8, RZ ;  /* 0x000000080b177824 */ /* 0x000fe400078e00ff */
[----:B------:R-:W-:Y:S01]  /*2840*/  IMAD.IADD R21, R15, 0x1, R21 ;  /* 0x000000010f157824 */ /* 0x000fe200078e0215 */
[----:B------:R-:W-:Y:S01]  /*2850*/  @!P2 LOP3.LUT R15, R12, 0xfffffff8, RZ, 0xc0, !PT ;  /* 0xfffffff80c0fa812 */ /* 0x000fe200078ec0ff */
[----:B------:R-:W-:Y:S01]  /*2860*/  IMAD.IADD R23, R13, 0x1, R23 ;  /* 0x000000010d177824 */ /* 0x000fe200078e0217 */
[----:B------:R-:W-:Y:S02]  /*2870*/  @!P1 LOP3.LUT R13, R14, 0xfffffff8, RZ, 0xc0, !PT ;  /* 0xfffffff80e0d9812 */ /* 0x000fe400078ec0ff */
[----:B------:R-:W-:Y:S02]  /*2880*/  @!P1 LOP3.LUT R21, R21, 0x3, RZ, 0xc0, !PT ;  /* 0x0000000315159812 */ /* 0x000fe400078ec0ff */
[----:B------:R-:W-:Y:S02]  /*2890*/  @!P2 LOP3.LUT R23, R23, 0x3, RZ, 0xc0, !PT ;  /* 0x000000031717a812 */ /* 0x000fe400078ec0ff */
[----:B------:R-:W-:-:S02]  /*28a0*/  @!P1 IADD3 R12, P3, PT, R6, R13, RZ ;  /* 0x0000000d060c9210 */ /* 0x000fc40007f7e0ff */
[----:B------:R-:W-:-:S03]  /*28b0*/  @!P2 IADD3 R14, P4, PT, R6, R15, RZ ;  /* 0x0000000f060ea210 */ /* 0x000fc60007f9e0ff */
[C---:B------:R-:W-:Y:S02]  /*28c0*/  @!P1 IMAD.X R13, R0.reuse, 0x1, R21, P3 ;  /* 0x00000001000d9824 */ /* 0x040fe400018e0615 */
[----:B------:R-:W-:Y:S02]  /*28d0*/  @!P2 IMAD.X R15, R0, 0x1, R23, P4 ;  /* 0x00000001000fa824 */ /* 0x000fe400020e0617 */
[----:B--2---:R-:W-:Y:S02]  /*28e0*/  @P1 IMAD.MOV R7, RZ, RZ, -R7 ;  /* 0x000000ffff071224 */ /* 0x004fe400078e0a07 */
[----:B---3--:R-:W-:-:S04]  /*28f0*/  @P2 IMAD.MOV R18, RZ, RZ, -R18 ;  /* 0x000000ffff122224 */ /* 0x008fc800078e0a12 */
[----:B------:R-:W2:Y:S04]  /*2900*/  @!P1 LDG.E R7, desc[UR6][R12.64+0x4] ;  /* 0x000004060c079981 */ /* 0x000ea8000c1e1900 */
[----:B------:R-:W2:Y:S02]  /*2910*/  @!P2 LDG.E R18, desc[UR6][R14.64+0x4] ;  /* 0x000004060e12a981 */ /* 0x000ea4000c1e1900 */
[----:B--2---:R-:W-:-:S05]  /*2920*/  IMAD.IADD R7, R18, 0x1, R7 ;  /* 0x0000000112077824 */ /* 0x004fca00078e0207 */
[----:B-1----:R-:W-:-:S13]  /*2930*/  ISETP.GT.AND P3, PT, R7, UR4, PT ;  /* 0x0000000407007c0c */ /* 0x002fda000bf64270 */
[----:B------:R-:W-:Y:S05]  /*2940*/  @P3 BRA `(.L_x_2) ;  /* 0x0000000400183947 */ /* 0x000fea0003800000 */
[----:B------:R-:W0:Y:S01]  /*2950*/  LDC R15, c[0x0][0x3a8] ;  /* 0x0000ea00ff0f7b82 */ /* 0x000e220000000800 */
[----:B------:R-:W1:Y:S07]  /*2960*/  LDCU UR5, c[0x0][0x3b0] ;  /* 0x00007600ff0577ac */ /* 0x000e6e0008000800 */
[----:B------:R-:W2:Y:S08]  /*2970*/  LDC R7, c[0x0][0x3a0] ;  /* 0x0000e800ff077b82 */ /* 0x000eb00000000800 */
[----:B------:R-:W3:Y:S08]  /*2980*/  LDC R16, c[0x0][0x3ac] ;  /* 0x0000eb00ff107b82 */ /* 0x000ef00000000800 */
[----:B------:R-:W4:Y:S01]  /*2990*/  LDC R14, c[0x0][0x3a4] ;  /* 0x0000e900ff0e7b82 */ /* 0x000f220000000800 */
[----:B0-----:R-:W-:-:S02]  /*29a0*/  LOP3.LUT P4, RZ, R15, 0x80000000, RZ, 0xc0, !PT ;  /* 0x800000000fff7812 */ /* 0x001fc4000788c0ff */
[----:B--2---:R-:W-:-:S11]  /*29b0*/  LOP3.LUT P3, RZ, R7, 0x80000000, RZ, 0xc0, !PT ;  /* 0x8000000007ff7812 */ /* 0x004fd6000786c0ff */
[----:B------:R-:W-:-:S05]  /*29c0*/  @P4 IADD3 R18, P6, PT, RZ, -R15, RZ ;  /* 0x8000000fff124210 */ /* 0x000fca0007fde0ff */
[----:B---3--:R-:W-:Y:S01]  /*29d0*/  @P4 IMAD.X R19, RZ, RZ, ~R16, P6 ;  /* 0x000000ffff134224 */ /* 0x008fe200030e0e10 */
[----:B------:R-:W-:Y:S01]  /*29e0*/  @P3 IADD3 R12, P5, PT, RZ, -R7, RZ ;  /* 0x80000007ff0c3210 */ /* 0x000fe20007fbe0ff */
[----:B------:R-:W-:-:S03]  /*29f0*/  @P4 IMAD.SHL.U32 R20, R18, 0x8, RZ ;  /* 0x0000000812144824 */ /* 0x000fc600078e00ff */
[----:B------:R-:W-:Y:S01]  /*2a00*/  @P4 SHF.L.U64.HI R19, R18, 0x3, R19 ;  /* 0x0000000312134819 */ /* 0x000fe20000010213 */
[----:B----4-:R-:W-:Y:S01]  /*2a10*/  @P3 IMAD.X R13, RZ, RZ, ~R14, P5 ;  /* 0x000000ffff0d3224 */ /* 0x010fe200028e0e0e */
[----:B------:R-:W-:Y:S01]  /*2a20*/  @P4 LOP3.LUT R21, R20, 0xfffffff8, RZ, 0xc0, !PT ;  /* 0xfffffff814154812 */ /* 0x000fe200078ec0ff */
[C---:B------:R-:W-:Y:S01]  /*2a30*/  @P3 IMAD.SHL.U32 R17, R12.reuse, 0x8, RZ ;  /* 0x000000080c113824 */ /* 0x040fe200078e00ff */
        /* <DEDUP_REMOVED lines=10> */
[C---:B------:R-:W-:Y:S01]  /*2ae0*/  @!P3 IMAD.SHL.U32 R17, R7.reuse, 0x8, RZ ;  /* 0x000000080711b824 */ /* 0x040fe200078e00ff */
[----:B------:R-:W-:Y:S01]  /*2af0*/  @!P3 SHF.L.U64.HI R7, R7, 0x3, R14 ;  /* 0x000000030707b819 */ /* 0x000fe2000001020e */
[C---:B------:R-:W-:Y:S01]  /*2b00*/  @!P4 IMAD.SHL.U32 R20, R15.reuse, 0x8, RZ ;  /* 0x000000080f14c824 */ /* 0x040fe200078e00ff */
[----:B------:R-:W-:Y:S02]  /*2b10*/  @!P4 SHF.L.U64.HI R15, R15, 0x3, R16 ;  /* 0x000000030f0fc819 */ /* 0x000fe40000010210 */
[----:B------:R-:W-:-:S02]  /*2b20*/  @!P3 LOP3.LUT R17, R17, 0xfffffff8, RZ, 0xc0, !PT ;  /* 0xfffffff81111b812 */ /* 0x000fc400078ec0ff */
[----:B------:R-:W-:Y:S02]  /*2b30*/  @!P4 LOP3.LUT R21, R20, 0xfffffff8, RZ, 0xc0, !PT ;  /* 0xfffffff81415c812 */ /* 0x000fe400078ec0ff */
[----:B------:R-:W-:Y:S02]  /*2b40*/  @!P3 LOP3.LUT R7, R7, 0x3, RZ, 0xc0, !PT ;  /* 0x000000030707b812 */ /* 0x000fe400078ec0ff */
[C---:B------:R-:W-:Y:S02]  /*2b50*/  @!P3 IADD3 R16, P5, PT, R6.reuse, R17, RZ ;  /* 0x000000110610b210 */ /* 0x040fe40007fbe0ff */
[----:B------:R-:W-:Y:S02]  /*2b60*/  @!P4 LOP3.LUT R15, R15, 0x3, RZ, 0xc0, !PT ;  /* 0x000000030f0fc812 */ /* 0x000fe400078ec0ff */
[----:B------:R-:W-:Y:S01]  /*2b70*/  @!P4 IADD3 R14, P6, PT, R6, R21, RZ ;  /* 0x00000015060ec210 */ /* 0x000fe20007fde0ff */
[----:B------:R-:W-:-:S04]  /*2b80*/  @!P3 IMAD.X R17, R0, 0x1, R7, P5 ;  /* 0x000000010011b824 */ /* 0x000fc800028e0607 */
        /* <DEDUP_REMOVED lines=8> */
[----:B------:R-:W-:Y:S05]  /*2c10*/  @!P0 BRA `(.L_x_3) ;  /* 0x00000000003c8947 */ /* 0x000fea0003800000 */
[----:B------:R-:W-:Y:S01]  /*2c20*/  IADD3 R4, P0, PT, RZ, -R4, RZ ;  /* 0x80000004ff047210 */ /* 0x000fe20007f1e0ff */
[----:B------:R-:W-:-:S04]  /*2c30*/  IMAD.MOV.U32 R9, RZ, RZ, -0x1 ;  /* 0xffffffffff097424 */ /* 0x000fc800078e00ff */
[----:B------:R-:W-:Y:S02]  /*2c40*/  IMAD.X R5, RZ, RZ, ~R5, P0 ;  /* 0x000000ffff057224 */ /* 0x000fe400000e0e05 */
[----:B------:R-:W-:-:S03]  /*2c50*/  IMAD.SHL.U32 R7, R4, 0x8, RZ ;  /* 0x0000000804077824 */ /* 0x000fc600078e00ff */
[----:B------:R-:W-:Y:S02]  /*2c60*/  SHF.L.U64.HI R5, R4, 0x3, R5 ;  /* 0x0000000304057819 */ /* 0x000fe40000010205 */
[----:B------:R-:W-:Y:S02]  /*2c70*/  LOP3.LUT R11, R7, 0xfffffff8, RZ, 0xc0, !PT ;  /* 0xfffffff8070b7812 */ /* 0x000fe400078ec0ff */
[----:B------:R-:W-:Y:S02]  /*2c80*/  LOP3.LUT R5, R5, 0x7, RZ, 0xc0, !PT ;  /* 0x0000000705057812 */ /* 0x000fe400078ec0ff */
[----:B------:R-:W-:-:S05]  /*2c90*/  IADD3 R6, P0, PT, R6, R11, RZ ;  /* 0x0000000b06067210 */ /* 0x000fca0007f1e0ff */
[----:B------:R-:W-:-:S05]  /*2ca0*/  IMAD.X R7, R0, 0x1, R5, P0 ;  /* 0x0000000100077824 */ /* 0x000fca00000e0605 */
[----:B------:R-:W-:Y:S04]  /*2cb0*/  STG.E desc[UR6][R6.64], R9 ;  /* 0x0000000906007986 */ /* 0x000fe8000c101906 */
[----:B------:R-:W2:Y:S02]  /*2cc0*/  LDG.E.64 R2, desc[UR6][R2.64] ;  /* 0x0000000602027981 */ /* 0x000ea4000c1e1b00 */
[----:B--2---:R-:W-:-:S05]  /*2cd0*/  IADD3 R4, P0, PT, R2, R11, RZ ;  /* 0x0000000b02047210 */ /* 0x004fca0007f1e0ff */
[----:B------:R-:W-:-:S05]  /*2ce0*/  IMAD.X R5, R3, 0x1, R5, P0 ;  /* 0x0000000103057824 */ /* 0x000fca00000e0605 */
[----:B------:R-:W-:Y:S01]  /*2cf0*/  STG.E desc[UR6][R4.64+0x4], R9 ;  /* 0x0000040904007986 */ /* 0x000fe2000c101906 */
[----:B------:R-:W-:Y:S05]  /*2d00*/  EXIT ;  /* 0x000000000000794d */ /* 0x000fea0003800000 */
.L_x_3:
[C---:B------:R-:W-:Y:S01]  /*2d10*/  IMAD.SHL.U32 R2, R4.reuse, 0x8, RZ ;  /* 0x0000000804027824 */ /* 0x040fe200078e00ff */
[----:B------:R-:W-:-:S04]  /*2d20*/  SHF.L.U64.HI R4, R4, 0x3, R5 ;  /* 0x0000000304047819 */ /* 0x000fc80000010205 */
[----:B------:R-:W-:Y:S02]  /*2d30*/  LOP3.LUT R7, R2, 0xfffffff8, RZ, 0xc0, !PT ;  /* 0xfffffff802077812 */ /* 0x000fe400078ec0ff */
[----:B------:R-:W-:Y:S02]  /*2d40*/  LOP3.LUT R3, R4, 0x3, RZ, 0xc0, !PT ;  /* 0x0000000304037812 */ /* 0x000fe400078ec0ff */
[----:B------:R-:W-:-:S05]  /*2d50*/  IADD3 R6, P0, PT, R6, R7, RZ ;  /* 0x0000000706067210 */ /* 0x000fca0007f1e0ff */
[----:B------:R-:W-:Y:S02]  /*2d60*/  IMAD.X R7, R0, 0x1, R3, P0 ;  /* 0x0000000100077824 */ /* 0x000fe400000e0603 */
[----:B------:R-:W-:-:S05]  /*2d70*/  IMAD.MOV.U32 R3, RZ, RZ, 0x1 ;  /* 0x00000001ff037424 */ /* 0x000fca00078e00ff */
[----:B------:R-:W-:Y:S04]  /*2d80*/  STG.E desc[UR6][R6.64], R3 ;  /* 0x0000000306007986 */ /* 0x000fe8000c101906 */
[----:B------:R-:W-:Y:S01]  /*2d90*/  STG.E desc[UR6][R6.64+0x4], R3 ;  /* 0x0000040306007986 */ /* 0x000fe2000c101906 */
[----:B------:R-:W-:Y:S05]  /*2da0*/  EXIT ;  /* 0x000000000000794d */ /* 0x000fea0003800000 */
.L_x_2:
[----:B------:R-:W-:Y:S02]  /*2db0*/  @P1 IADD3 R7, P3, PT, RZ, -R8, RZ ;  /* 0x80000008ff071210 */ /* 0x000fe40007f7e0ff */
[----:B------:R-:W-:-:S03]  /*2dc0*/  @P2 IADD3 R14, P4, PT, RZ, -R10, RZ ;  /* 0x8000000aff0e2210 */ /* 0x000fc60007f9e0ff */
[----:B------:R-:W-:Y:S02]  /*2dd0*/  @P1 IMAD.X R12, RZ, RZ, ~R9, P3 ;  /* 0x000000ffff0c1224 */ /* 0x000fe400018e0e09 */
[C---:B------:R-:W-:Y:S02]  /*2de0*/  @P1 IMAD.SHL.U32 R13, R7.reuse, 0x8, RZ ;  /* 0x00000008070d1824 */ /* 0x040fe400078e00ff */
[----:B------:R-:W-:Y:S01]  /*2df0*/  @P2 IMAD.X R15, RZ, RZ, ~R11, P4 ;  /* 0x000000ffff0f2224 */ /* 0x000fe200020e0e0b */
[----:B------:R-:W-:Y:S01]  /*2e00*/  @P1 SHF.L.U64.HI R12, R7, 0x3, R12 ;  /* 0x00000003070c1819 */ /* 0x000fe2000001020c */
[C---:B------:R-:W-:Y:S01]  /*2e10*/  @P2 IMAD.SHL.U32 R16, R14.reuse, 0x8, RZ ;  /* 0x000000080e102824 */ /* 0x040fe200078e00ff */
[----:B------:R-:W-:Y:S02]  /*2e20*/  @P1 LOP3.LUT R13, R13, 0xfffffff8, RZ, 0xc0, !PT ;  /* 0xfffffff80d0d1812 */ /* 0x000fe400078ec0ff */
[----:B------:R-:W-:Y:S02]  /*2e30*/  @P2 SHF.L.U64.HI R15, R14, 0x3, R15 ;  /* 0x000000030e0f2819 */ /* 0x000fe4000001020f */
[----:B------:R-:W-:-:S02]  /*2e40*/  @P2 LOP3.LUT R17, R16, 0xfffffff8, RZ, 0xc0, !PT ;  /* 0xfffffff810112812 */ /* 0x000fc400078ec0ff */
[----:B------:R-:W-:Y:S02]  /*2e50*/  @P1 LOP3.LUT R7, R12, 0x7, RZ, 0xc0, !PT ;  /* 0x000000070c071812 */ /* 0x000fe400078ec0ff */
[C---:B------:R-:W-:Y:S02]  /*2e60*/  @P1 IADD3 R12, P3, PT, R6.reuse, R13, RZ ;  /* 0x0000000d060c1210 */ /* 0x040fe40007f7e0ff */
        /* <DEDUP_REMOVED lines=13> */
[----:B------:R-:W-:Y:S02]  /*2f40*/  @!P1 LOP3.LUT R9, R8, 0x3, RZ, 0xc0, !PT ;  /* 0x0000000308099812 */ /* 0x000fe400078ec0ff */
[C---:B------:R-:W-:Y:S02]  /*2f50*/  @!P1 IADD3 R10, P4, PT, R6.reuse, R7, RZ ;  /* 0x00000007060a9210 */ /* 0x040fe40007f9e0ff */
        /* <DEDUP_REMOVED lines=8> */
[----:B------:R-:W-:-:S13]  /*2fe0*/  ISETP.GT.AND P1, PT, R7, UR4, PT ;  /* 0x0000000407007c0c */ /* 0x000fda000bf24270 */
        /* <DEDUP_REMOVED lines=15> */
[----:B------:R-:W-:Y:S01]  /*30e0*/  @P2 IMAD.SHL.U32 R16, R14, 0x8, RZ ;  /* 0x000000080e102824 */ /* 0x000fe200078e00ff */
[----:B------:R-:W-:Y:S02]  /*30f0*/  @P1 LOP3.LUT R11, R12, 0x7, RZ, 0xc0, !PT ;  /* 0x000000070c0b1812 */ /* 0x000fe400078ec0ff */
[----:B------:R-:W-:Y:S02]  /*3100*/  @P2 SHF.L.U64.HI R15, R14, 0x3, R15 ;  /* 0x000000030e0f2819 */ /* 0x000fe4000001020f */
[----:B------:R-:W-:Y:S02]  /*3110*/  @P2 LOP3.LUT R17, R16, 0xfffffff8, RZ, 0xc0, !PT ;  /* 0xfffffff810112812 */ /* 0x000fe400078ec0ff */
[----:B------:R-:W-:-:S02]  /*3120*/  @P2 LOP3.LUT R15, R15, 0x7, RZ, 0xc0, !PT ;  /* 0x000000070f0f2812 */ /* 0x000fc400078ec0ff */
[C---:B------:R-:W-:Y:S02]  /*3130*/  @P2 IADD3 R14, P4, PT, R6.reuse, R17, RZ ;  /* 0x00000011060e2210 */ /* 0x040fe40007f9e0ff */
[----:B------:R-:W-:-:S03]  /*3140*/  @P1 IADD3 R12, P3, PT, R6, R13, RZ ;  /* 0x0000000d060c1210 */ /* 0x000fc60007f7e0ff */
[C---:B------:R-:W-:Y:S02]  /*3150*/  @P2 IMAD.X R15, R0.reuse, 0x1, R15, P4 ;  /* 0x00000001000f2824 */ /* 0x040fe400020e060f */
[----:B------:R-:W-:-:S03]  /*3160*/  @P1 IMAD.X R13, R0, 0x1, R11, P3 ;  /* 0x00000001000d1824 */ /* 0x000fc600018e060b */
        /* <DEDUP_REMOVED lines=20> */
[----:B------:R-:W-:Y:S05]  /*32b0*/  @!P1 EXIT ;  /* 0x000000000000994d */ /* 0x000fea0003800000 */
.L_x_4:
[----:B------:R-:W-:Y:S05]  /*32c0*/  @!P0 BRA `(.L_x_5) ;  /* 0x0000000000388947 */ /* 0x000fea0003800000 */
[----:B------:R-:W-:-:S05]  /*32d0*/  IADD3 R4, P0, PT, RZ, -R4, RZ ;  /* 0x80000004ff047210 */ /* 0x000fca0007f1e0ff */
[----:B------:R-:W-:Y:S02]  /*32e0*/  IMAD.X R5, RZ, RZ, ~R5, P0 ;  /* 0x000000ffff057224 */ /* 0x000fe400000e0e05 */
[----:B------:R-:W-:-:S03]  /*32f0*/  IMAD.SHL.U32 R7, R4, 0x8, RZ ;  /* 0x0000000804077824 */ /* 0x000fc600078e00ff */
[----:B------:R-:W-:Y:S02]  /*3300*/  SHF.L.U64.HI R5, R4, 0x3, R5 ;  /* 0x0000000304057819 */ /* 0x000fe40000010205 */
[----:B------:R-:W-:Y:S02]  /*3310*/  LOP3.LUT R9, R7, 0xfffffff8, RZ, 0xc0, !PT ;  /* 0xfffffff807097812 */ /* 0x000fe400078ec0ff */
[----:B------:R-:W-:Y:S02]  /*3320*/  LOP3.LUT R5, R5, 0x7, RZ, 0xc0, !PT ;  /* 0x0000000705057812 */ /* 0x000fe400078ec0ff */
[----:B------:R-:W-:-:S05]  /*3330*/  IADD3 R6, P0, PT, R6, R9, RZ ;  /* 0x0000000906067210 */ /* 0x000fca0007f1e0ff */
[----:B------:R-:W-:-:S05]  /*3340*/  IMAD.X R7, R0, 0x1, R5, P0 ;  /* 0x0000000100077824 */ /* 0x000fca00000e0605 */
[----:B------:R-:W-:Y:S04]  /*3350*/  STG.E desc[UR6][R6.64], RZ ;  /* 0x000000ff06007986 */ /* 0x000fe8000c101906 */
[----:B------:R-:W2:Y:S02]  /*3360*/  LDG.E.64 R2, desc[UR6][R2.64] ;  /* 0x0000000602027981 */ /* 0x000ea4000c1e1b00 */
[----:B--2---:R-:W-:-:S05]  /*3370*/  IADD3 R4, P0, PT, R2, R9, RZ ;  /* 0x0000000902047210 */ /* 0x004fca0007f1e0ff */
[----:B------:R-:W-:-:S05]  /*3380*/  IMAD.X R5, R3, 0x1, R5, P0 ;  /* 0x0000000103057824 */ /* 0x000fca00000e0605 */
[----:B------:R-:W-:Y:S01]  /*3390*/  STG.E desc[UR6][R4.64+0x4], RZ ;  /* 0x000004ff04007986 */ /* 0x000fe2000c101906 */
[----:B------:R-:W-:Y:S05]  /*33a0*/  EXIT ;  /* 0x000000000000794d */ /* 0x000fea0003800000 */
.L_x_5:
[C---:B------:R-:W-:Y:S01]  /*33b0*/  IMAD.SHL.U32 R2, R4.reuse, 0x8, RZ ;  /* 0x0000000804027824 */ /* 0x040fe200078e00ff */
[----:B------:R-:W-:-:S04]  /*33c0*/  SHF.L.U64.HI R4, R4, 0x3, R5 ;  /* 0x0000000304047819 */ /* 0x000fc80000010205 */
[----:B------:R-:W-:Y:S02]  /*33d0*/  LOP3.LUT R7, R2, 0xfffffff8, RZ, 0xc0, !PT ;  /* 0xfffffff802077812 */ /* 0x000fe400078ec0ff */
[----:B------:R-:W-:Y:S02]  /*33e0*/  LOP3.LUT R3, R4, 0x3, RZ, 0xc0, !PT ;  /* 0x0000000304037812 */ /* 0x000fe400078ec0ff */
[----:B------:R-:W-:-:S05]  /*33f0*/  IADD3 R6, P0, PT, R6, R7, RZ ;  /* 0x0000000706067210 */ /* 0x000fca0007f1e0ff */
[----:B------:R-:W-:-:S05]  /*3400*/  IMAD.X R7, R0, 0x1, R3, P0 ;  /* 0x0000000100077824 */ /* 0x000fca00000e0603 */
[----:B------:R-:W-:Y:S04]  /*3410*/  STG.E desc[UR6][R6.64], RZ ;  /* 0x000000ff06007986 */ /* 0x000fe8000c101906 */
[----:B------:R-:W-:Y:S01]  /*3420*/  STG.E desc[UR6][R6.64+0x4], RZ ;  /* 0x000004ff06007986 */ /* 0x000fe2000c101906 */
[----:B------:R-:W-:Y:S05]  /*3430*/  EXIT ;  /* 0x000000000000794d */ /* 0x000fea0003800000 */
.L_x_6:
[----:B------:R-:W-:-:S00]  /*3440*/  BRA `(.L_x_6) ;  /* 0xfffffffc00fc7947 */ /* 0x000fc0000383ffff */
[----:B------:R-:W-:-:S00]  /*3450*/  NOP ;  /* 0x0000000000007918 */ /* 0x000fc00000000000 */
        /* <DEDUP_REMOVED lines=10> */
.L_x_12:


//--------------------- .text._Z11is_active_kv    --------------------------
	.section	.text._Z11is_active_kv,"ax",@progbits
	.align	128
        .global         _Z11is_active_kv
        .type           _Z11is_active_kv,@function
        .size           _Z11is_active_kv,(.L_x_13 - _Z11is_active_kv)
        .other          _Z11is_active_kv,@"STO_CUDA_ENTRY STV_DEFAULT"
_Z11is_active_kv:
.text._Z11is_active_kv:
[----:B------:R-:W0:Y:S08]  /*0000*/  LDC R1, c[0x0][0x37c] ;  /* 0x0000df00ff017b82 */ /* 0x000e300000000800 */
[----:B------:R-:W1:Y:S01]  /*0010*/  S2UR UR5, SR_CgaCtaId ;  /* 0x00000000000579c3 */ /* 0x000e620000008800 */
[----:B------:R-:W2:Y:S01]  /*0020*/  LDCU.64 UR36, c[0x0][0x358] ;  /* 0x00006b00ff2477ac */ /* 0x000ea20008000a00 */
[----:B------:R-:W-:-:S06]  /*0030*/  UMOV UR4, 0x400 ;  /* 0x0000040000047882 */ /* 0x000fcc0000000000 */
[----:B------:R-:W2:Y:S01]  /*0040*/  LDC.64 R2, c[0x4][RZ] ;  /* 0x01000000ff027b82 */ /* 0x000ea20000000a00 */
[----:B-1----:R-:W-:-:S06]  /*0050*/  ULEA UR4, UR5, UR4, 0x18 ;  /* 0x0000000405047291 */ /* 0x002fcc000f8ec0ff */
[----:B------:R-:W-:-:S05]  /*0060*/  IMAD.U32 R0, RZ, RZ, UR4 ;  /* 0x00000004ff007e24 */ /* 0x000fca000f8e00ff */
[----:B------:R-:W-:Y:S01]  /*0070*/  STS.U8 [R0+0x8], RZ ;  /* 0x000008ff00007388 */ /* 0x000fe20000000000 */
[----:B------:R-:W-:Y:S05]  /*0080*/  NANOSLEEP 0x3b9aca00 ;  /* 0x3b9aca000000795d */ /* 0x000fea0003800000 */
[----:B--2---:R-:W2:Y:S04]  /*0090*/  LDG.E R5, desc[UR36][R2.64] ;  /* 0x0000002402057981 */ /* 0x004ea8000c1e1900 */
[----:B------:R-:W2:Y:S04]  /*00a0*/  LDS R4, [R0+0x4] ;  /* 0x0000040000047984 */ /* 0x000ea80000000800 */
[----:B------:R-:W1:Y:S04]  /*00b0*/  LDS.U8 R6, [R0+0x8] ;  /* 0x0000080000067984 */ /* 0x000e680000000000 */
[----:B--2---:R2:W-:Y:S01]  /*00c0*/  STS.64 [R0], R4 ;  /* 0x0000000400007388 */ /* 0x0045e20000000a00 */
[----:B------:R-:W-:-:S04]  /*00d0*/  ISETP.NE.AND P0, PT, R5, R4, PT ;  /* 0x000000040500720c */ /* 0x000fc80003f05270 */
[----:B-1----:R-:W-:-:S13]  /*00e0*/  ISETP.NE.OR P0, PT, R6, RZ, P0 ;  /* 0x000000ff0600720c */ /* 0x002fda0000705670 */
[----:B0-2---:R-:W-:Y:S05]  /*00f0*/  @!P0 BRA `(.L_x_7) ;  /* 0x0000000000548947 */ /* 0x005fea0003800000 */
.L_x_9:
[----:B------:R-:W-:Y:S01]  /*0100*/  MOV R0, 0x18 ;  /* 0x0000001800007802 */ /* 0x000fe20000000f00 */
[----:B------:R-:W0:Y:S01]  /*0110*/  LDCU.64 UR4, c[0x4][0x10] ;  /* 0x01000200ff0477ac */ /* 0x000e220008000a00 */
[----:B------:R-:W-:Y:S02]  /*0120*/  CS2R R6, SRZ ;  /* 0x0000000000067805 */ /* 0x000fe4000001ff00 */
[----:B------:R1:W2:Y:S01]  /*0130*/  LDC.64 R2, c[0x4][R0] ;  /* 0x0100000000027b82 */ /* 0x0002a20000000a00 */
[----:B0-----:R-:W-:Y:S02]  /*0140*/  IMAD.U32 R4, RZ, RZ, UR4 ;  /* 0x00000004ff047e24 */ /* 0x001fe4000f8e00ff */
[----:B-1----:R-:W-:-:S07]  /*0150*/  IMAD.U32 R5, RZ, RZ, UR5 ;  /* 0x00000005ff057e24 */ /* 0x002fce000f8e00ff */
[----:B------:R-:W-:-:S07]  /*0160*/  LEPC R20, `(.L_x_8) ;  /* 0x000000001014794e */ /* 0x000fce0000000000 */
[----:B--2---:R-:W-:Y:S05]  /*0170*/  CALL.ABS.NOINC R2 ;  /* 0x0000000002007343 */ /* 0x004fea0003c00000 */
.L_x_8:
[----:B------:R-:W0:Y:S01]  /*0180*/  LDC.64 R2, c[0x4][RZ] ;  /* 0x01000000ff027b82 */ /* 0x000e220000000a00 */
[----:B------:R-:W-:Y:S05]  /*0190*/  NANOSLEEP 0x3b9aca00 ;  /* 0x3b9aca000000795d */ /* 0x000fea0003800000 */
[----:B0-----:R-:W2:Y:S02]  /*01a0*/  LDG.E R5, desc[UR36][R2.64] ;  /* 0x0000002402057981 */ /* 0x001ea4000c1e1900 */
[----:B------:R-:W0:Y:S01]  /*01b0*/  S2UR UR5, SR_CgaCtaId ;  /* 0x00000000000579c3 */ /* 0x000e220000008800 */
[----:B------:R-:W-:Y:S02]  /*01c0*/  UMOV UR4, 0x400 ;  /* 0x0000040000047882 */ /* 0x000fe40000000000 */
[----:B0-----:R-:W-:-:S06]  /*01d0*/  ULEA UR4, UR5, UR4, 0x18 ;  /* 0x0000000405047291 */ /* 0x001fcc000f8ec0ff */
[----:B------:R-:W-:-:S05]  /*01e0*/  IMAD.U32 R0, RZ, RZ, UR4 ;  /* 0x00000004ff007e24 */ /* 0x000fca000f8e00ff */
[----:B------:R-:W2:Y:S04]  /*01f0*/  LDS R4, [R0+0x4] ;  /* 0x0000040000047984 */ /* 0x000ea80000000800 */
[----:B------:R-:W0:Y:S04]  /*0200*/  LDS.U8 R6, [R0+0x8] ;  /* 0x0000080000067984 */ /* 0x000e280000000000 */
[----:B--2---:R1:W-:Y:S01]  /*0210*/  STS.64 [R0], R4 ;  /* 0x0000000400007388 */ /* 0x0043e20000000a00 */
[----:B------:R-:W-:-:S04]  /*0220*/  ISETP.NE.AND P0, PT, R5, R4, PT ;  /* 0x000000040500720c */ /* 0x000fc80003f05270 */
[----:B0-----:R-:W-:-:S13]  /*0230*/  ISETP.NE.OR P0, PT, R6, RZ, P0 ;  /* 0x000000ff0600720c */ /* 0x001fda0000705670 */
[----:B-1----:R-:W-:Y:S05]  /*0240*/  @P0 BRA `(.L_x_9) ;  /* 0xfffffffc00ac0947 */ /* 0x002fea000383ffff */
.L_x_7:
[----:B------:R-:W-:Y:S01]  /*0250*/  IMAD.MOV.U32 R2, RZ, RZ, 0x1 ;  /* 0x00000001ff027424 */ /* 0x000fe200078e00ff */
[----:B------:R-:W-:Y:S01]  /*0260*/  MOV R3, 0x18 ;  /* 0x0000001800037802 */ /* 0x000fe20000000f00 */
[----:B------:R-:W0:Y:S01]  /*0270*/  LDCU.64 UR4, c[0x4][0x8] ;  /* 0x01000100ff0477ac */ /* 0x000e220008000a00 */
[----:B------:R-:W-:Y:S02]  /*0280*/  CS2R R6, SRZ ;  /* 0x0000000000067805 */ /* 0x000fe4000001ff00 */
[----:B------:R1:W2:Y:S01]  /*0290*/  LDC.64 R8, c[0x4][R3] ;  /* 0x0100000003087b82 */ /* 0x0002a20000000a00 */
[----:B------:R1:W-:Y:S01]  /*02a0*/  STS.U8 [R0+0x8], R2 ;  /* 0x0000080200007388 */ /* 0x0003e20000000000 */
[----:B0-----:R-:W-:Y:S02]  /*02b0*/  IMAD.U32 R4, RZ, RZ, UR4 ;  /* 0x00000004ff047e24 */ /* 0x001fe4000f8e00ff */
[----:B-1----:R-:W-:-:S07]  /*02c0*/  IMAD.U32 R5, RZ, RZ, UR5 ;  /* 0x00000005ff057e24 */ /* 0x002fce000f8e00ff */
[----:B------:R-:W-:-:S07]  /*02d0*/  LEPC R20, `(.L_x_10) ;  /* 0x000000001014794e */ /* 0x000fce0000000000 */
[----:B--2---:R-:W-:Y:S05]  /*02e0*/  CALL.ABS.NOINC R8 ;  /* 0x0000000008007343 */ /* 0x004fea0003c00000 */
.L_x_10:
[----:B------:R-:W-:Y:S05]  /*02f0*/  EXIT ;  /* 0x000000000000794d */ /* 0x000fea0003800000 */
.L_x_11:
        /* <DEDUP_REMOVED lines=16> */
.L_x_13:


//--------------------- .nv.global.init           --------------------------
	.section	.nv.global.init,"aw",@progbits
.nv.global.init:
	.type		$str$1,@object
	.size		$str$1,($str - $str$1)
$str$1:
        /*0000*/ 	.byte	0x61, 0x63, 0x74, 0x69, 0x76, 0x65, 0x21, 0x0a, 0x00
	.type		$str,@object
	.size		$str,(.L_1 - $str)
$str:
        /*0009*/ 	.byte	0x6e, 0x6f, 0x20, 0x61, 0x63, 0x74, 0x69, 0x76, 0x69, 0x74, 0x79, 0x0a, 0x00
.L_1:


//--------------------- .nv.shared.reserved.0     --------------------------
	.section	.nv.shared.reserved.0,"aw",@nobits
	.weak		__nv_reservedSMEM_offset_0_alias
	.size		__nv_reservedSMEM_offset_0_alias, 0, 64
	.other		__nv_reservedSMEM_offset_0_alias,@"STO_CUDA_RESERVED_SHARED STV_DEFAULT"
__nv_reservedSMEM_offset_0_alias:
	.zero		0
	.zero		64


//--------------------- .nv.global                --------------------------
	.section	.nv.global,"aw",@nobits
	.align	4
.nv.global:
	.type		Act_cnt,@object
	.size		Act_cnt,(.L_0 - Act_cnt)
	.other		Act_cnt,@"STV_DEFAULT STO_CUDA_MANAGED"
Act_cnt:
	.zero		4
.L_0:


//--------------------- .nv.shared._Z11is_active_kv --------------------------
	.section	.nv.shared._Z11is_active_kv,"aw",@nobits
	.sectionflags	@""
	.align	4
.nv.shared._Z11is_active_kv:
	.zero		1033


//--------------------- .nv.constant0._Z11propagate_kI17ReifiedLogicalAndEvT_P6VStore --------------------------
	.section	.nv.constant0._Z11propagate_kI17ReifiedLogicalAndEvT_P6VStore,"a",@progbits
	.sectionflags	@""
	.align	4
.nv.constant0._Z11propagate_kI17ReifiedLogicalAndEvT_P6VStore:
	.zero		960


//--------------------- .nv.constant0._Z11is_active_kv --------------------------
	.section	.nv.constant0._Z11is_active_kv,"a",@progbits
	.sectionflags	@""
	.align	4
.nv.constant0._Z11is_active_kv:
	.zero		896


//--------------------- SYMBOLS --------------------------

	.type		.nv.reservedSmem.offset0,@object
	.size		.nv.reservedSmem.offset0,0x4
	.type		.nv.reservedSmem.cap,@object
	.size		.nv.reservedSmem.cap,0x4
	.type		vprintf,@function
